//
// Generated by NVIDIA NVVM Compiler
//
// Compiler Build ID: CL-36424714
// Cuda compilation tools, release 13.0, V13.0.88
// Based on NVVM 20.0.0
//

.version 9.0
.target sm_100
.address_size 64

	// .globl	_Z7AddEdgePbii
.global .attribute(.managed) .align 4 .u32 num_vertices;
.global .attribute(.managed) .align 1 .u8 m_num_hashes;
.global .attribute(.managed) .align 8 .u64 filter_size;

.visible .entry _Z7AddEdgePbii(
	.param .u64 .ptr .align 1 _Z7AddEdgePbii_param_0,
	.param .u32 _Z7AddEdgePbii_param_1,
	.param .u32 _Z7AddEdgePbii_param_2
)
{
	.local .align 2 .b8 	__local_depot0[100];
	.reg .b64 	%SP;
	.reg .b64 	%SPL;
	.reg .pred 	%p<101>;
	.reg .b16 	%rs<129>;
	.reg .b32 	%r<362>;
	.reg .b64 	%rd<344>;

	mov.u64 	%SPL, __local_depot0;
	ld.param.u64 	%rd159, [_Z7AddEdgePbii_param_0];
	ld.param.u32 	%r154, [_Z7AddEdgePbii_param_1];
	ld.param.u32 	%r155, [_Z7AddEdgePbii_param_2];
	cvta.to.global.u64 	%rd1, %rd159;
	add.u64 	%rd2, %SPL, 0;
	add.u64 	%rd3, %SPL, 50;
	add.u64 	%rd4, %SPL, 75;
	ld.global.u32 	%r341, [num_vertices];
	add.s32 	%r2, %r154, -1;
	add.s32 	%r305, %r2, %r341;
	setp.eq.s32 	%p1, %r305, 0;
	mov.b32 	%r306, 0;
	@%p1 bra 	$L__BB0_4;
	mov.b32 	%r306, 0;
$L__BB0_2:
	add.s32 	%r158, %r305, 1;
	shr.s32 	%r159, %r158, 1;
	add.s32 	%r11, %r159, -1;
	shl.b32 	%r160, %r11, 1;
	or.b32  	%r161, %r160, 1;
	setp.ne.s32 	%p2, %r305, %r161;
	@%p2 bra 	$L__BB0_21;
	cvt.u64.u32 	%rd165, %r306;
	add.s64 	%rd166, %rd2, %rd165;
	mov.b16 	%rs6, 0;
	st.local.u8 	[%rd166], %rs6;
	bra.uni 	$L__BB0_22;
$L__BB0_4:
	setp.eq.s32 	%p4, %r306, 0;
	@%p4 bra 	$L__BB0_17;
	and.b32  	%r5, %r306, 15;
	setp.lt.u32 	%p5, %r306, 16;
	mov.b32 	%r309, 0;
	@%p5 bra 	$L__BB0_8;
	and.b32  	%r309, %r306, -16;
	neg.s32 	%r308, %r309;
	add.s64 	%rd5, %rd2, -7;
	add.s32 	%r307, %r306, -1;
	add.s64 	%rd308, %rd3, 7;
$L__BB0_7:
	.pragma "nounroll";
	cvt.s64.s32 	%rd167, %r307;
	add.s64 	%rd168, %rd5, %rd167;
	ld.local.u8 	%rs7, [%rd168+7];
	st.local.u8 	[%rd308+-7], %rs7;
	ld.local.u8 	%rs8, [%rd168+6];
	st.local.u8 	[%rd308+-6], %rs8;
	ld.local.u8 	%rs9, [%rd168+5];
	st.local.u8 	[%rd308+-5], %rs9;
	ld.local.u8 	%rs10, [%rd168+4];
	st.local.u8 	[%rd308+-4], %rs10;
	ld.local.u8 	%rs11, [%rd168+3];
	st.local.u8 	[%rd308+-3], %rs11;
	ld.local.u8 	%rs12, [%rd168+2];
	st.local.u8 	[%rd308+-2], %rs12;
	ld.local.u8 	%rs13, [%rd168+1];
	st.local.u8 	[%rd308+-1], %rs13;
	ld.local.u8 	%rs14, [%rd168];
	st.local.u8 	[%rd308], %rs14;
	ld.local.u8 	%rs15, [%rd168+-1];
	st.local.u8 	[%rd308+1], %rs15;
	ld.local.u8 	%rs16, [%rd168+-2];
	st.local.u8 	[%rd308+2], %rs16;
	ld.local.u8 	%rs17, [%rd168+-3];
	st.local.u8 	[%rd308+3], %rs17;
	ld.local.u8 	%rs18, [%rd168+-4];
	st.local.u8 	[%rd308+4], %rs18;
	ld.local.u8 	%rs19, [%rd168+-5];
	st.local.u8 	[%rd308+5], %rs19;
	ld.local.u8 	%rs20, [%rd168+-6];
	st.local.u8 	[%rd308+6], %rs20;
	ld.local.u8 	%rs21, [%rd168+-7];
	st.local.u8 	[%rd308+7], %rs21;
	ld.local.u8 	%rs22, [%rd168+-8];
	st.local.u8 	[%rd308+8], %rs22;
	add.s32 	%r308, %r308, 16;
	add.s32 	%r307, %r307, -16;
	add.s64 	%rd308, %rd308, 16;
	setp.ne.s32 	%p6, %r308, 0;
	@%p6 bra 	$L__BB0_7;
$L__BB0_8:
	setp.eq.s32 	%p7, %r5, 0;
	@%p7 bra 	$L__BB0_17;
	and.b32  	%r18, %r306, 7;
	setp.lt.u32 	%p8, %r5, 8;
	@%p8 bra 	$L__BB0_11;
	not.b32 	%r163, %r309;
	add.s32 	%r164, %r306, %r163;
	cvt.s64.s32 	%rd169, %r164;
	add.s64 	%rd170, %rd2, %rd169;
	ld.local.u8 	%rs23, [%rd170];
	cvt.u64.u32 	%rd171, %r309;
	add.s64 	%rd172, %rd3, %rd171;
	st.local.u8 	[%rd172], %rs23;
	ld.local.u8 	%rs24, [%rd170+-1];
	st.local.u8 	[%rd172+1], %rs24;
	ld.local.u8 	%rs25, [%rd170+-2];
	st.local.u8 	[%rd172+2], %rs25;
	ld.local.u8 	%rs26, [%rd170+-3];
	st.local.u8 	[%rd172+3], %rs26;
	ld.local.u8 	%rs27, [%rd170+-4];
	st.local.u8 	[%rd172+4], %rs27;
	ld.local.u8 	%rs28, [%rd170+-5];
	st.local.u8 	[%rd172+5], %rs28;
	ld.local.u8 	%rs29, [%rd170+-6];
	st.local.u8 	[%rd172+6], %rs29;
	ld.local.u8 	%rs30, [%rd170+-7];
	st.local.u8 	[%rd172+7], %rs30;
	add.s32 	%r309, %r309, 8;
$L__BB0_11:
	setp.eq.s32 	%p9, %r18, 0;
	@%p9 bra 	$L__BB0_17;
	and.b32  	%r21, %r306, 3;
	setp.lt.u32 	%p10, %r18, 4;
	@%p10 bra 	$L__BB0_14;
	not.b32 	%r165, %r309;
	add.s32 	%r166, %r306, %r165;
	cvt.s64.s32 	%rd173, %r166;
	add.s64 	%rd174, %rd2, %rd173;
	ld.local.u8 	%rs31, [%rd174];
	cvt.u64.u32 	%rd175, %r309;
	add.s64 	%rd176, %rd3, %rd175;
	st.local.u8 	[%rd176], %rs31;
	ld.local.u8 	%rs32, [%rd174+-1];
	st.local.u8 	[%rd176+1], %rs32;
	ld.local.u8 	%rs33, [%rd174+-2];
	st.local.u8 	[%rd176+2], %rs33;
	ld.local.u8 	%rs34, [%rd174+-3];
	st.local.u8 	[%rd176+3], %rs34;
	add.s32 	%r309, %r309, 4;
$L__BB0_14:
	setp.eq.s32 	%p11, %r21, 0;
	@%p11 bra 	$L__BB0_17;
	cvt.u64.u32 	%rd177, %r309;
	add.s64 	%rd309, %rd3, %rd177;
	not.b32 	%r167, %r309;
	add.s32 	%r313, %r167, %r306;
	neg.s32 	%r312, %r21;
$L__BB0_16:
	.pragma "nounroll";
	cvt.s64.s32 	%rd178, %r313;
	add.s64 	%rd179, %rd2, %rd178;
	ld.local.u8 	%rs35, [%rd179];
	st.local.u8 	[%rd309], %rs35;
	add.s64 	%rd309, %rd309, 1;
	add.s32 	%r313, %r313, -1;
	add.s32 	%r312, %r312, 1;
	setp.ne.s32 	%p12, %r312, 0;
	@%p12 bra 	$L__BB0_16;
$L__BB0_17:
	add.s32 	%r30, %r155, -1;
	add.s32 	%r31, %r30, %r341;
	setp.eq.s32 	%p13, %r31, 0;
	mov.b32 	%r316, 0;
	@%p13 bra 	$L__BB0_23;
	mov.b32 	%r316, 0;
	mov.u32 	%r315, %r31;
$L__BB0_19:
	add.s32 	%r170, %r315, 1;
	shr.s32 	%r171, %r170, 1;
	add.s32 	%r39, %r171, -1;
	shl.b32 	%r172, %r39, 1;
	or.b32  	%r173, %r172, 1;
	setp.ne.s32 	%p14, %r315, %r173;
	@%p14 bra 	$L__BB0_43;
	cvt.u64.u32 	%rd182, %r316;
	add.s64 	%rd183, %rd2, %rd182;
	mov.b16 	%rs37, 0;
	st.local.u8 	[%rd183], %rs37;
	bra.uni 	$L__BB0_44;
$L__BB0_21:
	cvt.u64.u32 	%rd163, %r306;
	add.s64 	%rd164, %rd2, %rd163;
	mov.b16 	%rs5, 1;
	st.local.u8 	[%rd164], %rs5;
$L__BB0_22:
	add.s32 	%r306, %r306, 1;
	setp.eq.s32 	%p3, %r11, 0;
	mov.u32 	%r305, %r11;
	@%p3 bra 	$L__BB0_4;
	bra.uni 	$L__BB0_2;
$L__BB0_23:
	setp.eq.s32 	%p16, %r316, 0;
	@%p16 bra 	$L__BB0_36;
	and.b32  	%r33, %r316, 15;
	setp.lt.u32 	%p17, %r316, 16;
	mov.b32 	%r319, 0;
	@%p17 bra 	$L__BB0_27;
	and.b32  	%r319, %r316, -16;
	neg.s32 	%r318, %r319;
	add.s64 	%rd12, %rd2, -7;
	add.s32 	%r317, %r316, -1;
	add.s64 	%rd310, %rd4, 7;
$L__BB0_26:
	.pragma "nounroll";
	cvt.s64.s32 	%rd184, %r317;
	add.s64 	%rd185, %rd12, %rd184;
	ld.local.u8 	%rs38, [%rd185+7];
	st.local.u8 	[%rd310+-7], %rs38;
	ld.local.u8 	%rs39, [%rd185+6];
	st.local.u8 	[%rd310+-6], %rs39;
	ld.local.u8 	%rs40, [%rd185+5];
	st.local.u8 	[%rd310+-5], %rs40;
	ld.local.u8 	%rs41, [%rd185+4];
	st.local.u8 	[%rd310+-4], %rs41;
	ld.local.u8 	%rs42, [%rd185+3];
	st.local.u8 	[%rd310+-3], %rs42;
	ld.local.u8 	%rs43, [%rd185+2];
	st.local.u8 	[%rd310+-2], %rs43;
	ld.local.u8 	%rs44, [%rd185+1];
	st.local.u8 	[%rd310+-1], %rs44;
	ld.local.u8 	%rs45, [%rd185];
	st.local.u8 	[%rd310], %rs45;
	ld.local.u8 	%rs46, [%rd185+-1];
	st.local.u8 	[%rd310+1], %rs46;
	ld.local.u8 	%rs47, [%rd185+-2];
	st.local.u8 	[%rd310+2], %rs47;
	ld.local.u8 	%rs48, [%rd185+-3];
	st.local.u8 	[%rd310+3], %rs48;
	ld.local.u8 	%rs49, [%rd185+-4];
	st.local.u8 	[%rd310+4], %rs49;
	ld.local.u8 	%rs50, [%rd185+-5];
	st.local.u8 	[%rd310+5], %rs50;
	ld.local.u8 	%rs51, [%rd185+-6];
	st.local.u8 	[%rd310+6], %rs51;
	ld.local.u8 	%rs52, [%rd185+-7];
	st.local.u8 	[%rd310+7], %rs52;
	ld.local.u8 	%rs53, [%rd185+-8];
	st.local.u8 	[%rd310+8], %rs53;
	add.s32 	%r318, %r318, 16;
	add.s32 	%r317, %r317, -16;
	add.s64 	%rd310, %rd310, 16;
	setp.ne.s32 	%p18, %r318, 0;
	@%p18 bra 	$L__BB0_26;
$L__BB0_27:
	setp.eq.s32 	%p19, %r33, 0;
	@%p19 bra 	$L__BB0_36;
	and.b32  	%r46, %r316, 7;
	setp.lt.u32 	%p20, %r33, 8;
	@%p20 bra 	$L__BB0_30;
	not.b32 	%r175, %r319;
	add.s32 	%r176, %r316, %r175;
	cvt.s64.s32 	%rd186, %r176;
	add.s64 	%rd187, %rd2, %rd186;
	ld.local.u8 	%rs54, [%rd187];
	cvt.u64.u32 	%rd188, %r319;
	add.s64 	%rd189, %rd4, %rd188;
	st.local.u8 	[%rd189], %rs54;
	ld.local.u8 	%rs55, [%rd187+-1];
	st.local.u8 	[%rd189+1], %rs55;
	ld.local.u8 	%rs56, [%rd187+-2];
	st.local.u8 	[%rd189+2], %rs56;
	ld.local.u8 	%rs57, [%rd187+-3];
	st.local.u8 	[%rd189+3], %rs57;
	ld.local.u8 	%rs58, [%rd187+-4];
	st.local.u8 	[%rd189+4], %rs58;
	ld.local.u8 	%rs59, [%rd187+-5];
	st.local.u8 	[%rd189+5], %rs59;
	ld.local.u8 	%rs60, [%rd187+-6];
	st.local.u8 	[%rd189+6], %rs60;
	ld.local.u8 	%rs61, [%rd187+-7];
	st.local.u8 	[%rd189+7], %rs61;
	add.s32 	%r319, %r319, 8;
$L__BB0_30:
	setp.eq.s32 	%p21, %r46, 0;
	@%p21 bra 	$L__BB0_36;
	and.b32  	%r49, %r316, 3;
	setp.lt.u32 	%p22, %r46, 4;
	@%p22 bra 	$L__BB0_33;
	not.b32 	%r177, %r319;
	add.s32 	%r178, %r316, %r177;
	cvt.s64.s32 	%rd190, %r178;
	add.s64 	%rd191, %rd2, %rd190;
	ld.local.u8 	%rs62, [%rd191];
	cvt.u64.u32 	%rd192, %r319;
	add.s64 	%rd193, %rd4, %rd192;
	st.local.u8 	[%rd193], %rs62;
	ld.local.u8 	%rs63, [%rd191+-1];
	st.local.u8 	[%rd193+1], %rs63;
	ld.local.u8 	%rs64, [%rd191+-2];
	st.local.u8 	[%rd193+2], %rs64;
	ld.local.u8 	%rs65, [%rd191+-3];
	st.local.u8 	[%rd193+3], %rs65;
	add.s32 	%r319, %r319, 4;
$L__BB0_33:
	setp.eq.s32 	%p23, %r49, 0;
	@%p23 bra 	$L__BB0_36;
	cvt.u64.u32 	%rd194, %r319;
	add.s64 	%rd311, %rd4, %rd194;
	not.b32 	%r179, %r319;
	add.s32 	%r323, %r179, %r316;
	neg.s32 	%r322, %r49;
$L__BB0_35:
	.pragma "nounroll";
	cvt.s64.s32 	%rd195, %r323;
	add.s64 	%rd196, %rd2, %rd195;
	ld.local.u8 	%rs66, [%rd196];
	st.local.u8 	[%rd311], %rs66;
	add.s64 	%rd311, %rd311, 1;
	add.s32 	%r323, %r323, -1;
	add.s32 	%r322, %r322, 1;
	setp.ne.s32 	%p24, %r322, 0;
	@%p24 bra 	$L__BB0_35;
$L__BB0_36:
	setp.eq.s32 	%p25, %r306, 0;
	setp.eq.s32 	%p26, %r316, 0;
	mov.b32 	%r325, 0;
	or.pred  	%p27, %p25, %p26;
	@%p27 bra 	$L__BB0_40;
	min.u32 	%r58, %r306, %r316;
	mov.b32 	%r324, 0;
$L__BB0_38:
	cvt.u64.u32 	%rd197, %r324;
	add.s64 	%rd198, %rd3, %rd197;
	ld.local.u8 	%rs67, [%rd198];
	add.s64 	%rd199, %rd4, %rd197;
	ld.local.u8 	%rs68, [%rd199];
	setp.ne.s16 	%p28, %rs67, %rs68;
	mov.u32 	%r325, %r324;
	@%p28 bra 	$L__BB0_40;
	add.s32 	%r324, %r324, 1;
	setp.ne.s32 	%p29, %r324, %r58;
	mov.u32 	%r325, %r58;
	@%p29 bra 	$L__BB0_38;
$L__BB0_40:
	sub.s32 	%r62, %r306, %r325;
	setp.lt.s32 	%p30, %r62, 1;
	mov.b32 	%r330, 0;
	@%p30 bra 	$L__BB0_49;
	and.b32  	%r63, %r62, 3;
	sub.s32 	%r185, %r325, %r306;
	setp.gt.u32 	%p31, %r185, -4;
	mov.b32 	%r330, 0;
	@%p31 bra 	$L__BB0_46;
	and.b32  	%r330, %r62, 2147483644;
	neg.s32 	%r336, %r330;
	add.s64 	%rd315, %rd2, 2;
	add.s64 	%rd20, %rd3, -1;
	add.s32 	%r335, %r306, -1;
	bra.uni 	$L__BB0_45;
$L__BB0_43:
	cvt.u64.u32 	%rd180, %r316;
	add.s64 	%rd181, %rd2, %rd180;
	mov.b16 	%rs36, 1;
	st.local.u8 	[%rd181], %rs36;
$L__BB0_44:
	add.s32 	%r316, %r316, 1;
	setp.eq.s32 	%p15, %r39, 0;
	mov.u32 	%r315, %r39;
	@%p15 bra 	$L__BB0_23;
	bra.uni 	$L__BB0_19;
$L__BB0_45:
	cvt.s64.s32 	%rd200, %r335;
	add.s64 	%rd201, %rd20, %rd200;
	ld.local.u8 	%rs69, [%rd201+1];
	ld.local.u8 	%rs70, [%rd201];
	st.local.v2.u8 	[%rd315+-2], {%rs69, %rs70};
	ld.local.u8 	%rs71, [%rd201+-1];
	ld.local.u8 	%rs72, [%rd201+-2];
	st.local.v2.u8 	[%rd315], {%rs71, %rs72};
	add.s32 	%r336, %r336, 4;
	add.s64 	%rd315, %rd315, 4;
	add.s32 	%r335, %r335, -4;
	setp.eq.s32 	%p32, %r336, 0;
	@%p32 bra 	$L__BB0_46;
	bra.uni 	$L__BB0_45;
$L__BB0_46:
	setp.eq.s32 	%p33, %r63, 0;
	@%p33 bra 	$L__BB0_49;
	cvt.u64.u32 	%rd202, %r330;
	add.s64 	%rd312, %rd2, %rd202;
	not.b32 	%r186, %r330;
	add.s32 	%r329, %r186, %r306;
	neg.s32 	%r328, %r63;
	add.s32 	%r330, %r330, %r63;
$L__BB0_48:
	.pragma "nounroll";
	cvt.s64.s32 	%rd203, %r329;
	add.s64 	%rd204, %rd3, %rd203;
	ld.local.u8 	%rs73, [%rd204];
	st.local.u8 	[%rd312], %rs73;
	add.s64 	%rd312, %rd312, 1;
	add.s32 	%r329, %r329, -1;
	add.s32 	%r328, %r328, 1;
	setp.ne.s32 	%p34, %r328, 0;
	@%p34 bra 	$L__BB0_48;
$L__BB0_49:
	setp.ge.u32 	%p35, %r325, %r316;
	mov.u32 	%r339, %r330;
	@%p35 bra 	$L__BB0_56;
	sub.s32 	%r188, %r316, %r325;
	and.b32  	%r77, %r188, 3;
	setp.eq.s32 	%p36, %r77, 0;
	mov.u32 	%r332, %r325;
	mov.u32 	%r339, %r330;
	@%p36 bra 	$L__BB0_53;
	cvt.u64.u32 	%rd205, %r325;
	add.s64 	%rd314, %rd4, %rd205;
	cvt.u64.u32 	%rd206, %r330;
	add.s64 	%rd313, %rd2, %rd206;
	neg.s32 	%r331, %r77;
	add.s32 	%r332, %r325, %r77;
	add.s32 	%r339, %r330, %r77;
$L__BB0_52:
	.pragma "nounroll";
	ld.local.u8 	%rs74, [%rd314];
	st.local.u8 	[%rd313], %rs74;
	add.s64 	%rd314, %rd314, 1;
	add.s64 	%rd313, %rd313, 1;
	add.s32 	%r331, %r331, 1;
	setp.ne.s32 	%p37, %r331, 0;
	@%p37 bra 	$L__BB0_52;
$L__BB0_53:
	sub.s32 	%r189, %r325, %r316;
	setp.gt.u32 	%p38, %r189, -4;
	@%p38 bra 	$L__BB0_56;
	sub.s32 	%r337, %r332, %r316;
	cvt.u64.u32 	%rd207, %r339;
	add.s64 	%rd208, %rd207, %rd2;
	add.s64 	%rd317, %rd208, 1;
	cvt.u64.u32 	%rd209, %r332;
	add.s64 	%rd210, %rd209, %rd4;
	add.s64 	%rd316, %rd210, 3;
$L__BB0_55:
	ld.local.u8 	%rs75, [%rd316+-3];
	st.local.u8 	[%rd317+-1], %rs75;
	ld.local.u8 	%rs76, [%rd316+-2];
	st.local.u8 	[%rd317], %rs76;
	ld.local.u8 	%rs77, [%rd316+-1];
	st.local.u8 	[%rd317+1], %rs77;
	ld.local.u8 	%rs78, [%rd316];
	st.local.u8 	[%rd317+2], %rs78;
	add.s32 	%r339, %r339, 4;
	add.s32 	%r337, %r337, 4;
	add.s64 	%rd317, %rd317, 4;
	add.s64 	%rd316, %rd316, 4;
	setp.ne.s32 	%p39, %r337, 0;
	@%p39 bra 	$L__BB0_55;
$L__BB0_56:
	add.s32 	%r190, %r154, %r341;
	shr.s32 	%r191, %r190, 1;
	add.s32 	%r348, %r191, -1;
	setp.eq.s32 	%p40, %r348, %r31;
	@%p40 bra 	$L__BB0_61;
	cvt.s64.s32 	%rd38, %r154;
	mov.b32 	%r342, 1;
	mov.b16 	%rs126, 1;
$L__BB0_58:
	and.b16  	%rs80, %rs126, 255;
	setp.eq.s16 	%p41, %rs80, 0;
	setp.eq.s32 	%p42, %r342, %r330;
	or.pred  	%p43, %p41, %p42;
	@%p43 bra 	$L__BB0_83;
	mul.wide.s32 	%rd247, %r341, %r348;
	add.s64 	%rd248, %rd247, %rd38;
	shl.b64 	%rd41, %rd248, 1;
	ld.global.u64 	%rd42, [filter_size];
	or.b64  	%rd249, %rd41, %rd42;
	and.b64  	%rd250, %rd249, -4294967296;
	setp.ne.s64 	%p62, %rd250, 0;
	@%p62 bra 	$L__BB0_73;
	cvt.u32.u64 	%r230, %rd42;
	cvt.u32.u64 	%r231, %rd41;
	rem.u32 	%r232, %r231, %r230;
	cvt.u64.u32 	%rd318, %r232;
	bra.uni 	$L__BB0_74;
$L__BB0_61:
	shr.u32 	%r98, %r339, 1;
	setp.lt.u32 	%p68, %r339, 2;
	@%p68 bra 	$L__BB0_68;
	add.s32 	%r245, %r98, -1;
	and.b32  	%r99, %r98, 3;
	setp.lt.u32 	%p69, %r245, 3;
	mov.b32 	%r351, 0;
	@%p69 bra 	$L__BB0_65;
	and.b32  	%r351, %r98, 2147483644;
	and.b32  	%r247, %r98, 2147483644;
	neg.s32 	%r350, %r247;
	add.s64 	%rd39, %rd2, -1;
	add.s32 	%r349, %r339, -1;
	add.s64 	%rd330, %rd2, 3;
$L__BB0_64:
	cvt.s64.s32 	%rd257, %r349;
	add.s64 	%rd258, %rd39, %rd257;
	ld.local.u8 	%rs97, [%rd258+1];
	ld.local.u8 	%rs98, [%rd330+-3];
	st.local.u8 	[%rd258+1], %rs98;
	st.local.u8 	[%rd330+-3], %rs97;
	ld.local.u8 	%rs99, [%rd258];
	ld.local.u8 	%rs100, [%rd330+-2];
	st.local.u8 	[%rd258], %rs100;
	st.local.u8 	[%rd330+-2], %rs99;
	ld.local.u8 	%rs101, [%rd258+-1];
	ld.local.u8 	%rs102, [%rd330+-1];
	st.local.u8 	[%rd258+-1], %rs102;
	st.local.u8 	[%rd330+-1], %rs101;
	ld.local.u8 	%rs103, [%rd258+-2];
	ld.local.u8 	%rs104, [%rd330];
	st.local.u8 	[%rd258+-2], %rs104;
	st.local.u8 	[%rd330], %rs103;
	add.s32 	%r350, %r350, 4;
	add.s32 	%r349, %r349, -4;
	add.s64 	%rd330, %rd330, 4;
	setp.ne.s32 	%p70, %r350, 0;
	@%p70 bra 	$L__BB0_64;
$L__BB0_65:
	setp.eq.s32 	%p71, %r99, 0;
	@%p71 bra 	$L__BB0_68;
	cvt.u64.u32 	%rd259, %r351;
	add.s64 	%rd331, %rd2, %rd259;
	not.b32 	%r248, %r351;
	add.s32 	%r353, %r248, %r339;
	neg.s32 	%r352, %r99;
$L__BB0_67:
	.pragma "nounroll";
	cvt.s64.s32 	%rd260, %r353;
	add.s64 	%rd261, %rd2, %rd260;
	ld.local.u8 	%rs105, [%rd261];
	ld.local.u8 	%rs106, [%rd331];
	st.local.u8 	[%rd261], %rs106;
	st.local.u8 	[%rd331], %rs105;
	add.s64 	%rd331, %rd331, 1;
	add.s32 	%r353, %r353, -1;
	add.s32 	%r352, %r352, 1;
	setp.ne.s32 	%p72, %r352, 0;
	@%p72 bra 	$L__BB0_67;
$L__BB0_68:
	sub.s32 	%r133, %r339, %r330;
	add.s32 	%r249, %r341, %r155;
	shr.s32 	%r250, %r249, 1;
	add.s32 	%r361, %r250, -1;
	add.s32 	%r251, %r2, %r341;
	setp.eq.s32 	%p73, %r361, %r251;
	@%p73 bra 	$L__BB0_175;
	cvt.s64.s32 	%rd102, %r155;
	mov.b32 	%r355, 1;
	mov.b16 	%rs128, 1;
$L__BB0_70:
	and.b16  	%rs108, %rs128, 255;
	setp.eq.s16 	%p74, %rs108, 0;
	setp.eq.s32 	%p75, %r355, %r133;
	or.pred  	%p76, %p74, %p75;
	@%p76 bra 	$L__BB0_134;
	mul.wide.s32 	%rd298, %r341, %r361;
	add.s64 	%rd299, %rd298, %rd102;
	shl.b64 	%rd103, %rd299, 1;
	ld.global.u64 	%rd104, [filter_size];
	or.b64  	%rd300, %rd103, %rd104;
	and.b64  	%rd301, %rd300, -4294967296;
	setp.ne.s64 	%p95, %rd301, 0;
	@%p95 bra 	$L__BB0_124;
	cvt.u32.u64 	%r290, %rd104;
	cvt.u32.u64 	%r291, %rd103;
	rem.u32 	%r292, %r291, %r290;
	cvt.u64.u32 	%rd332, %r292;
	bra.uni 	$L__BB0_125;
$L__BB0_73:
	rem.u64 	%rd318, %rd41, %rd42;
$L__BB0_74:
	mul.lo.s64 	%rd46, %rd41, %rd41;
	or.b64  	%rd251, %rd46, %rd42;
	and.b64  	%rd252, %rd251, -4294967296;
	setp.ne.s64 	%p63, %rd252, 0;
	@%p63 bra 	$L__BB0_76;
	cvt.u32.u64 	%r233, %rd42;
	cvt.u32.u64 	%r234, %rd46;
	rem.u32 	%r235, %r234, %r233;
	cvt.u64.u32 	%rd319, %r235;
	bra.uni 	$L__BB0_77;
$L__BB0_76:
	rem.u64 	%rd319, %rd46, %rd42;
$L__BB0_77:
	ld.global.u8 	%rs94, [m_num_hashes];
	setp.eq.s16 	%p64, %rs94, 0;
	mov.b32 	%r344, 0;
	@%p64 bra 	$L__BB0_82;
$L__BB0_78:
	ld.global.u64 	%rd50, [filter_size];
	cvt.u64.u32 	%rd253, %r344;
	mad.lo.s64 	%rd51, %rd319, %rd253, %rd318;
	or.b64  	%rd254, %rd51, %rd50;
	and.b64  	%rd255, %rd254, -4294967296;
	setp.ne.s64 	%p65, %rd255, 0;
	@%p65 bra 	$L__BB0_80;
	cvt.u32.u64 	%r237, %rd50;
	cvt.u32.u64 	%r238, %rd51;
	rem.u32 	%r239, %r238, %r237;
	cvt.u64.u32 	%rd320, %r239;
	bra.uni 	$L__BB0_81;
$L__BB0_80:
	rem.u64 	%rd320, %rd51, %rd50;
$L__BB0_81:
	add.s64 	%rd256, %rd1, %rd320;
	mov.b16 	%rs95, 1;
	st.global.u8 	[%rd256], %rs95;
	add.s32 	%r344, %r344, 1;
	ld.global.u8 	%r240, [m_num_hashes];
	setp.lt.u32 	%p66, %r344, %r240;
	@%p66 bra 	$L__BB0_78;
$L__BB0_82:
	add.s32 	%r241, %r348, 1;
	shr.s32 	%r242, %r241, 1;
	add.s32 	%r348, %r242, -1;
	mov.b16 	%rs126, 1;
	bra.uni 	$L__BB0_123;
$L__BB0_83:
	setp.eq.s16 	%p44, %rs80, 0;
	@%p44 bra 	$L__BB0_98;
	mul.wide.s32 	%rd211, %r341, %r348;
	add.s64 	%rd212, %rd211, %rd38;
	shl.b64 	%rd213, %rd212, 1;
	or.b64  	%rd55, %rd213, 1;
	ld.global.u64 	%rd56, [filter_size];
	or.b64  	%rd214, %rd213, %rd56;
	and.b64  	%rd215, %rd214, -4294967296;
	setp.ne.s64 	%p45, %rd215, 0;
	@%p45 bra 	$L__BB0_86;
	cvt.u32.u64 	%r193, %rd56;
	cvt.u32.u64 	%r194, %rd55;
	rem.u32 	%r195, %r194, %r193;
	cvt.u64.u32 	%rd321, %r195;
	bra.uni 	$L__BB0_87;
$L__BB0_86:
	rem.u64 	%rd321, %rd55, %rd56;
$L__BB0_87:
	mul.lo.s64 	%rd60, %rd55, %rd55;
	or.b64  	%rd216, %rd60, %rd56;
	and.b64  	%rd217, %rd216, -4294967296;
	setp.ne.s64 	%p46, %rd217, 0;
	@%p46 bra 	$L__BB0_89;
	cvt.u32.u64 	%r196, %rd56;
	cvt.u32.u64 	%r197, %rd60;
	rem.u32 	%r198, %r197, %r196;
	cvt.u64.u32 	%rd322, %r198;
	bra.uni 	$L__BB0_90;
$L__BB0_89:
	rem.u64 	%rd322, %rd60, %rd56;
$L__BB0_90:
	ld.global.u8 	%rs82, [m_num_hashes];
	setp.eq.s16 	%p47, %rs82, 0;
	mov.b32 	%r345, 0;
	@%p47 bra 	$L__BB0_95;
$L__BB0_91:
	ld.global.u64 	%rd64, [filter_size];
	cvt.u64.u32 	%rd218, %r345;
	mad.lo.s64 	%rd65, %rd322, %rd218, %rd321;
	or.b64  	%rd219, %rd65, %rd64;
	and.b64  	%rd220, %rd219, -4294967296;
	setp.ne.s64 	%p48, %rd220, 0;
	@%p48 bra 	$L__BB0_93;
	cvt.u32.u64 	%r200, %rd64;
	cvt.u32.u64 	%r201, %rd65;
	rem.u32 	%r202, %r201, %r200;
	cvt.u64.u32 	%rd323, %r202;
	bra.uni 	$L__BB0_94;
$L__BB0_93:
	rem.u64 	%rd323, %rd65, %rd64;
$L__BB0_94:
	add.s64 	%rd221, %rd1, %rd323;
	mov.b16 	%rs83, 1;
	st.global.u8 	[%rd221], %rs83;
	add.s32 	%r345, %r345, 1;
	ld.global.u8 	%r203, [m_num_hashes];
	setp.lt.u32 	%p49, %r345, %r203;
	@%p49 bra 	$L__BB0_91;
$L__BB0_95:
	cvt.u64.u32 	%rd222, %r342;
	add.s64 	%rd223, %rd2, %rd222;
	ld.local.u8 	%rs84, [%rd223];
	setp.ne.s16 	%p50, %rs84, 0;
	@%p50 bra 	$L__BB0_97;
	shl.b32 	%r205, %r348, 1;
	or.b32  	%r348, %r205, 1;
	mov.b16 	%rs126, 0;
	bra.uni 	$L__BB0_123;
$L__BB0_97:
	shl.b32 	%r204, %r348, 1;
	add.s32 	%r348, %r204, 2;
	mov.b16 	%rs126, 0;
	bra.uni 	$L__BB0_123;
$L__BB0_98:
	cvt.u64.u32 	%rd224, %r342;
	add.s64 	%rd225, %rd2, %rd224;
	ld.local.u8 	%rs87, [%rd225];
	setp.ne.s16 	%p51, %rs87, 0;
	@%p51 bra 	$L__BB0_111;
	mul.wide.s32 	%rd237, %r341, %r348;
	add.s64 	%rd238, %rd237, %rd38;
	shl.b64 	%rd69, %rd238, 1;
	ld.global.u64 	%rd70, [filter_size];
	or.b64  	%rd239, %rd69, %rd70;
	and.b64  	%rd240, %rd239, -4294967296;
	setp.ne.s64 	%p57, %rd240, 0;
	@%p57 bra 	$L__BB0_101;
	cvt.u32.u64 	%r218, %rd70;
	cvt.u32.u64 	%r219, %rd69;
	rem.u32 	%r220, %r219, %r218;
	cvt.u64.u32 	%rd324, %r220;
	bra.uni 	$L__BB0_102;
$L__BB0_101:
	rem.u64 	%rd324, %rd69, %rd70;
$L__BB0_102:
	mul.lo.s64 	%rd74, %rd69, %rd69;
	or.b64  	%rd241, %rd74, %rd70;
	and.b64  	%rd242, %rd241, -4294967296;
	setp.ne.s64 	%p58, %rd242, 0;
	@%p58 bra 	$L__BB0_104;
	cvt.u32.u64 	%r221, %rd70;
	cvt.u32.u64 	%r222, %rd74;
	rem.u32 	%r223, %r222, %r221;
	cvt.u64.u32 	%rd325, %r223;
	bra.uni 	$L__BB0_105;
$L__BB0_104:
	rem.u64 	%rd325, %rd74, %rd70;
$L__BB0_105:
	ld.global.u8 	%rs91, [m_num_hashes];
	setp.eq.s16 	%p59, %rs91, 0;
	mov.b32 	%r346, 0;
	@%p59 bra 	$L__BB0_110;
$L__BB0_106:
	ld.global.u64 	%rd78, [filter_size];
	cvt.u64.u32 	%rd243, %r346;
	mad.lo.s64 	%rd79, %rd325, %rd243, %rd324;
	or.b64  	%rd244, %rd79, %rd78;
	and.b64  	%rd245, %rd244, -4294967296;
	setp.ne.s64 	%p60, %rd245, 0;
	@%p60 bra 	$L__BB0_108;
	cvt.u32.u64 	%r225, %rd78;
	cvt.u32.u64 	%r226, %rd79;
	rem.u32 	%r227, %r226, %r225;
	cvt.u64.u32 	%rd326, %r227;
	bra.uni 	$L__BB0_109;
$L__BB0_108:
	rem.u64 	%rd326, %rd79, %rd78;
$L__BB0_109:
	add.s64 	%rd246, %rd1, %rd326;
	mov.b16 	%rs92, 1;
	st.global.u8 	[%rd246], %rs92;
	add.s32 	%r346, %r346, 1;
	ld.global.u8 	%r228, [m_num_hashes];
	setp.lt.u32 	%p61, %r346, %r228;
	@%p61 bra 	$L__BB0_106;
$L__BB0_110:
	shl.b32 	%r229, %r348, 1;
	or.b32  	%r348, %r229, 1;
	mov.b16 	%rs126, 0;
	bra.uni 	$L__BB0_123;
$L__BB0_111:
	mul.wide.s32 	%rd226, %r341, %r348;
	add.s64 	%rd227, %rd226, %rd38;
	shl.b64 	%rd228, %rd227, 1;
	or.b64  	%rd83, %rd228, 1;
	ld.global.u64 	%rd84, [filter_size];
	or.b64  	%rd229, %rd228, %rd84;
	and.b64  	%rd230, %rd229, -4294967296;
	setp.ne.s64 	%p52, %rd230, 0;
	@%p52 bra 	$L__BB0_113;
	cvt.u32.u64 	%r206, %rd84;
	cvt.u32.u64 	%r207, %rd83;
	rem.u32 	%r208, %r207, %r206;
	cvt.u64.u32 	%rd327, %r208;
	bra.uni 	$L__BB0_114;
$L__BB0_113:
	rem.u64 	%rd327, %rd83, %rd84;
$L__BB0_114:
	mul.lo.s64 	%rd88, %rd83, %rd83;
	or.b64  	%rd231, %rd88, %rd84;
	and.b64  	%rd232, %rd231, -4294967296;
	setp.ne.s64 	%p53, %rd232, 0;
	@%p53 bra 	$L__BB0_116;
	cvt.u32.u64 	%r209, %rd84;
	cvt.u32.u64 	%r210, %rd88;
	rem.u32 	%r211, %r210, %r209;
	cvt.u64.u32 	%rd328, %r211;
	bra.uni 	$L__BB0_117;
$L__BB0_116:
	rem.u64 	%rd328, %rd88, %rd84;
$L__BB0_117:
	ld.global.u8 	%rs88, [m_num_hashes];
	setp.eq.s16 	%p54, %rs88, 0;
	mov.b32 	%r347, 0;
	@%p54 bra 	$L__BB0_122;
$L__BB0_118:
	ld.global.u64 	%rd92, [filter_size];
	cvt.u64.u32 	%rd233, %r347;
	mad.lo.s64 	%rd93, %rd328, %rd233, %rd327;
	or.b64  	%rd234, %rd93, %rd92;
	and.b64  	%rd235, %rd234, -4294967296;
	setp.ne.s64 	%p55, %rd235, 0;
	@%p55 bra 	$L__BB0_120;
	cvt.u32.u64 	%r213, %rd92;
	cvt.u32.u64 	%r214, %rd93;
	rem.u32 	%r215, %r214, %r213;
	cvt.u64.u32 	%rd329, %r215;
	bra.uni 	$L__BB0_121;
$L__BB0_120:
	rem.u64 	%rd329, %rd93, %rd92;
$L__BB0_121:
	add.s64 	%rd236, %rd1, %rd329;
	mov.b16 	%rs89, 1;
	st.global.u8 	[%rd236], %rs89;
	add.s32 	%r347, %r347, 1;
	ld.global.u8 	%r216, [m_num_hashes];
	setp.lt.u32 	%p56, %r347, %r216;
	@%p56 bra 	$L__BB0_118;
$L__BB0_122:
	shl.b32 	%r217, %r348, 1;
	add.s32 	%r348, %r217, 2;
	mov.b16 	%rs126, 0;
$L__BB0_123:
	add.s32 	%r342, %r342, 1;
	ld.global.u32 	%r341, [num_vertices];
	add.s32 	%r243, %r30, %r341;
	setp.eq.s32 	%p67, %r348, %r243;
	@%p67 bra 	$L__BB0_61;
	bra.uni 	$L__BB0_58;
$L__BB0_124:
	rem.u64 	%rd332, %rd103, %rd104;
$L__BB0_125:
	mul.lo.s64 	%rd108, %rd103, %rd103;
	or.b64  	%rd302, %rd108, %rd104;
	and.b64  	%rd303, %rd302, -4294967296;
	setp.ne.s64 	%p96, %rd303, 0;
	@%p96 bra 	$L__BB0_127;
	cvt.u32.u64 	%r293, %rd104;
	cvt.u32.u64 	%r294, %rd108;
	rem.u32 	%r295, %r294, %r293;
	cvt.u64.u32 	%rd333, %r295;
	bra.uni 	$L__BB0_128;
$L__BB0_127:
	rem.u64 	%rd333, %rd108, %rd104;
$L__BB0_128:
	ld.global.u8 	%rs122, [m_num_hashes];
	setp.eq.s16 	%p97, %rs122, 0;
	mov.b32 	%r357, 0;
	@%p97 bra 	$L__BB0_133;
$L__BB0_129:
	ld.global.u64 	%rd112, [filter_size];
	cvt.u64.u32 	%rd304, %r357;
	mad.lo.s64 	%rd113, %rd333, %rd304, %rd332;
	or.b64  	%rd305, %rd113, %rd112;
	and.b64  	%rd306, %rd305, -4294967296;
	setp.ne.s64 	%p98, %rd306, 0;
	@%p98 bra 	$L__BB0_131;
	cvt.u32.u64 	%r297, %rd112;
	cvt.u32.u64 	%r298, %rd113;
	rem.u32 	%r299, %r298, %r297;
	cvt.u64.u32 	%rd334, %r299;
	bra.uni 	$L__BB0_132;
$L__BB0_131:
	rem.u64 	%rd334, %rd113, %rd112;
$L__BB0_132:
	add.s64 	%rd307, %rd1, %rd334;
	mov.b16 	%rs123, 1;
	st.global.u8 	[%rd307], %rs123;
	add.s32 	%r357, %r357, 1;
	ld.global.u8 	%r300, [m_num_hashes];
	setp.lt.u32 	%p99, %r357, %r300;
	@%p99 bra 	$L__BB0_129;
$L__BB0_133:
	add.s32 	%r301, %r361, 1;
	shr.s32 	%r302, %r301, 1;
	add.s32 	%r361, %r302, -1;
	mov.b16 	%rs128, 1;
	bra.uni 	$L__BB0_174;
$L__BB0_134:
	setp.eq.s16 	%p77, %rs108, 0;
	@%p77 bra 	$L__BB0_149;
	mul.wide.s32 	%rd262, %r341, %r361;
	add.s64 	%rd263, %rd262, %rd102;
	shl.b64 	%rd264, %rd263, 1;
	or.b64  	%rd117, %rd264, 1;
	ld.global.u64 	%rd118, [filter_size];
	or.b64  	%rd265, %rd264, %rd118;
	and.b64  	%rd266, %rd265, -4294967296;
	setp.ne.s64 	%p78, %rd266, 0;
	@%p78 bra 	$L__BB0_137;
	cvt.u32.u64 	%r253, %rd118;
	cvt.u32.u64 	%r254, %rd117;
	rem.u32 	%r255, %r254, %r253;
	cvt.u64.u32 	%rd335, %r255;
	bra.uni 	$L__BB0_138;
$L__BB0_137:
	rem.u64 	%rd335, %rd117, %rd118;
$L__BB0_138:
	mul.lo.s64 	%rd122, %rd117, %rd117;
	or.b64  	%rd267, %rd122, %rd118;
	and.b64  	%rd268, %rd267, -4294967296;
	setp.ne.s64 	%p79, %rd268, 0;
	@%p79 bra 	$L__BB0_140;
	cvt.u32.u64 	%r256, %rd118;
	cvt.u32.u64 	%r257, %rd122;
	rem.u32 	%r258, %r257, %r256;
	cvt.u64.u32 	%rd336, %r258;
	bra.uni 	$L__BB0_141;
$L__BB0_140:
	rem.u64 	%rd336, %rd122, %rd118;
$L__BB0_141:
	ld.global.u8 	%rs110, [m_num_hashes];
	setp.eq.s16 	%p80, %rs110, 0;
	mov.b32 	%r358, 0;
	@%p80 bra 	$L__BB0_146;
$L__BB0_142:
	ld.global.u64 	%rd126, [filter_size];
	cvt.u64.u32 	%rd269, %r358;
	mad.lo.s64 	%rd127, %rd336, %rd269, %rd335;
	or.b64  	%rd270, %rd127, %rd126;
	and.b64  	%rd271, %rd270, -4294967296;
	setp.ne.s64 	%p81, %rd271, 0;
	@%p81 bra 	$L__BB0_144;
	cvt.u32.u64 	%r260, %rd126;
	cvt.u32.u64 	%r261, %rd127;
	rem.u32 	%r262, %r261, %r260;
	cvt.u64.u32 	%rd337, %r262;
	bra.uni 	$L__BB0_145;
$L__BB0_144:
	rem.u64 	%rd337, %rd127, %rd126;
$L__BB0_145:
	add.s64 	%rd272, %rd1, %rd337;
	mov.b16 	%rs111, 1;
	st.global.u8 	[%rd272], %rs111;
	add.s32 	%r358, %r358, 1;
	ld.global.u8 	%r263, [m_num_hashes];
	setp.lt.u32 	%p82, %r358, %r263;
	@%p82 bra 	$L__BB0_142;
$L__BB0_146:
	cvt.u64.u32 	%rd273, %r355;
	add.s64 	%rd274, %rd2, %rd273;
	ld.local.u8 	%rs112, [%rd274];
	setp.ne.s16 	%p83, %rs112, 0;
	@%p83 bra 	$L__BB0_148;
	shl.b32 	%r265, %r361, 1;
	or.b32  	%r361, %r265, 1;
	mov.b16 	%rs128, 0;
	bra.uni 	$L__BB0_174;
$L__BB0_148:
	shl.b32 	%r264, %r361, 1;
	add.s32 	%r361, %r264, 2;
	mov.b16 	%rs128, 0;
	bra.uni 	$L__BB0_174;
$L__BB0_149:
	cvt.u64.u32 	%rd275, %r355;
	add.s64 	%rd276, %rd2, %rd275;
	ld.local.u8 	%rs115, [%rd276];
	setp.ne.s16 	%p84, %rs115, 0;
	@%p84 bra 	$L__BB0_162;
	mul.wide.s32 	%rd288, %r341, %r361;
	add.s64 	%rd289, %rd288, %rd102;
	shl.b64 	%rd131, %rd289, 1;
	ld.global.u64 	%rd132, [filter_size];
	or.b64  	%rd290, %rd131, %rd132;
	and.b64  	%rd291, %rd290, -4294967296;
	setp.ne.s64 	%p90, %rd291, 0;
	@%p90 bra 	$L__BB0_152;
	cvt.u32.u64 	%r278, %rd132;
	cvt.u32.u64 	%r279, %rd131;
	rem.u32 	%r280, %r279, %r278;
	cvt.u64.u32 	%rd338, %r280;
	bra.uni 	$L__BB0_153;
$L__BB0_152:
	rem.u64 	%rd338, %rd131, %rd132;
$L__BB0_153:
	mul.lo.s64 	%rd136, %rd131, %rd131;
	or.b64  	%rd292, %rd136, %rd132;
	and.b64  	%rd293, %rd292, -4294967296;
	setp.ne.s64 	%p91, %rd293, 0;
	@%p91 bra 	$L__BB0_155;
	cvt.u32.u64 	%r281, %rd132;
	cvt.u32.u64 	%r282, %rd136;
	rem.u32 	%r283, %r282, %r281;
	cvt.u64.u32 	%rd339, %r283;
	bra.uni 	$L__BB0_156;
$L__BB0_155:
	rem.u64 	%rd339, %rd136, %rd132;
$L__BB0_156:
	ld.global.u8 	%rs119, [m_num_hashes];
	setp.eq.s16 	%p92, %rs119, 0;
	mov.b32 	%r359, 0;
	@%p92 bra 	$L__BB0_161;
$L__BB0_157:
	ld.global.u64 	%rd140, [filter_size];
	cvt.u64.u32 	%rd294, %r359;
	mad.lo.s64 	%rd141, %rd339, %rd294, %rd338;
	or.b64  	%rd295, %rd141, %rd140;
	and.b64  	%rd296, %rd295, -4294967296;
	setp.ne.s64 	%p93, %rd296, 0;
	@%p93 bra 	$L__BB0_159;
	cvt.u32.u64 	%r285, %rd140;
	cvt.u32.u64 	%r286, %rd141;
	rem.u32 	%r287, %r286, %r285;
	cvt.u64.u32 	%rd340, %r287;
	bra.uni 	$L__BB0_160;
$L__BB0_159:
	rem.u64 	%rd340, %rd141, %rd140;
$L__BB0_160:
	add.s64 	%rd297, %rd1, %rd340;
	mov.b16 	%rs120, 1;
	st.global.u8 	[%rd297], %rs120;
	add.s32 	%r359, %r359, 1;
	ld.global.u8 	%r288, [m_num_hashes];
	setp.lt.u32 	%p94, %r359, %r288;
	@%p94 bra 	$L__BB0_157;
$L__BB0_161:
	shl.b32 	%r289, %r361, 1;
	or.b32  	%r361, %r289, 1;
	mov.b16 	%rs128, 0;
	bra.uni 	$L__BB0_174;
$L__BB0_162:
	mul.wide.s32 	%rd277, %r341, %r361;
	add.s64 	%rd278, %rd277, %rd102;
	shl.b64 	%rd279, %rd278, 1;
	or.b64  	%rd145, %rd279, 1;
	ld.global.u64 	%rd146, [filter_size];
	or.b64  	%rd280, %rd279, %rd146;
	and.b64  	%rd281, %rd280, -4294967296;
	setp.ne.s64 	%p85, %rd281, 0;
	@%p85 bra 	$L__BB0_164;
	cvt.u32.u64 	%r266, %rd146;
	cvt.u32.u64 	%r267, %rd145;
	rem.u32 	%r268, %r267, %r266;
	cvt.u64.u32 	%rd341, %r268;
	bra.uni 	$L__BB0_165;
$L__BB0_164:
	rem.u64 	%rd341, %rd145, %rd146;
$L__BB0_165:
	mul.lo.s64 	%rd150, %rd145, %rd145;
	or.b64  	%rd282, %rd150, %rd146;
	and.b64  	%rd283, %rd282, -4294967296;
	setp.ne.s64 	%p86, %rd283, 0;
	@%p86 bra 	$L__BB0_167;
	cvt.u32.u64 	%r269, %rd146;
	cvt.u32.u64 	%r270, %rd150;
	rem.u32 	%r271, %r270, %r269;
	cvt.u64.u32 	%rd342, %r271;
	bra.uni 	$L__BB0_168;
$L__BB0_167:
	rem.u64 	%rd342, %rd150, %rd146;
$L__BB0_168:
	ld.global.u8 	%rs116, [m_num_hashes];
	setp.eq.s16 	%p87, %rs116, 0;
	mov.b32 	%r360, 0;
	@%p87 bra 	$L__BB0_173;
$L__BB0_169:
	ld.global.u64 	%rd154, [filter_size];
	cvt.u64.u32 	%rd284, %r360;
	mad.lo.s64 	%rd155, %rd342, %rd284, %rd341;
	or.b64  	%rd285, %rd155, %rd154;
	and.b64  	%rd286, %rd285, -4294967296;
	setp.ne.s64 	%p88, %rd286, 0;
	@%p88 bra 	$L__BB0_171;
	cvt.u32.u64 	%r273, %rd154;
	cvt.u32.u64 	%r274, %rd155;
	rem.u32 	%r275, %r274, %r273;
	cvt.u64.u32 	%rd343, %r275;
	bra.uni 	$L__BB0_172;
$L__BB0_171:
	rem.u64 	%rd343, %rd155, %rd154;
$L__BB0_172:
	add.s64 	%rd287, %rd1, %rd343;
	mov.b16 	%rs117, 1;
	st.global.u8 	[%rd287], %rs117;
	add.s32 	%r360, %r360, 1;
	ld.global.u8 	%r276, [m_num_hashes];
	setp.lt.u32 	%p89, %r360, %r276;
	@%p89 bra 	$L__BB0_169;
$L__BB0_173:
	shl.b32 	%r277, %r361, 1;
	add.s32 	%r361, %r277, 2;
	mov.b16 	%rs128, 0;
$L__BB0_174:
	add.s32 	%r355, %r355, 1;
	ld.global.u32 	%r341, [num_vertices];
	add.s32 	%r303, %r2, %r341;
	setp.ne.s32 	%p100, %r361, %r303;
	@%p100 bra 	$L__BB0_70;
$L__BB0_175:
	ret;

}
	// .globl	_Z10NeighboursPbiS_
.visible .entry _Z10NeighboursPbiS_(
	.param .u64 .ptr .align 1 _Z10NeighboursPbiS__param_0,
	.param .u32 _Z10NeighboursPbiS__param_1,
	.param .u64 .ptr .align 1 _Z10NeighboursPbiS__param_2
)
{
	.local .align 2 .b8 	__local_depot1[100];
	.reg .b64 	%SP;
	.reg .b64 	%SPL;
	.reg .pred 	%p<70>;
	.reg .b16 	%rs<83>;
	.reg .b32 	%r<227>;
	.reg .b64 	%rd<204>;

	mov.u64 	%SPL, __local_depot1;
	ld.param.u64 	%rd89, [_Z10NeighboursPbiS__param_0];
	ld.param.u32 	%r104, [_Z10NeighboursPbiS__param_1];
	ld.param.u64 	%rd88, [_Z10NeighboursPbiS__param_2];
	cvta.to.global.u64 	%rd1, %rd89;
	add.u64 	%rd2, %SPL, 0;
	add.u64 	%rd3, %SPL, 50;
	add.u64 	%rd4, %SPL, 75;
	mov.u32 	%r105, %ctaid.x;
	mov.u32 	%r106, %ntid.x;
	mov.u32 	%r107, %tid.x;
	mad.lo.s32 	%r1, %r105, %r106, %r107;
	ld.global.u32 	%r2, [num_vertices];
	setp.ge.u32 	%p1, %r1, %r2;
	@%p1 bra 	$L__BB1_117;
	setp.eq.s32 	%p2, %r104, %r1;
	mov.b16 	%rs5, 0;
	mov.u16 	%rs82, %rs5;
	@%p2 bra 	$L__BB1_116;
	add.s32 	%r109, %r104, %r2;
	add.s32 	%r190, %r109, -1;
	setp.eq.s32 	%p3, %r190, 0;
	mov.b32 	%r191, 0;
	@%p3 bra 	$L__BB1_6;
	mov.b32 	%r191, 0;
$L__BB1_4:
	add.s32 	%r111, %r190, 1;
	shr.s32 	%r112, %r111, 1;
	add.s32 	%r11, %r112, -1;
	shl.b32 	%r113, %r11, 1;
	or.b32  	%r114, %r113, 1;
	setp.ne.s32 	%p4, %r190, %r114;
	@%p4 bra 	$L__BB1_23;
	cvt.u64.u32 	%rd95, %r191;
	add.s64 	%rd96, %rd2, %rd95;
	mov.b16 	%rs7, 0;
	st.local.u8 	[%rd96], %rs7;
	bra.uni 	$L__BB1_24;
$L__BB1_6:
	setp.eq.s32 	%p6, %r191, 0;
	@%p6 bra 	$L__BB1_19;
	and.b32  	%r5, %r191, 15;
	setp.lt.u32 	%p7, %r191, 16;
	mov.b32 	%r194, 0;
	@%p7 bra 	$L__BB1_10;
	and.b32  	%r194, %r191, -16;
	neg.s32 	%r193, %r194;
	add.s64 	%rd5, %rd2, -7;
	add.s32 	%r192, %r191, -1;
	add.s64 	%rd182, %rd3, 7;
$L__BB1_9:
	.pragma "nounroll";
	cvt.s64.s32 	%rd97, %r192;
	add.s64 	%rd98, %rd5, %rd97;
	ld.local.u8 	%rs8, [%rd98+7];
	st.local.u8 	[%rd182+-7], %rs8;
	ld.local.u8 	%rs9, [%rd98+6];
	st.local.u8 	[%rd182+-6], %rs9;
	ld.local.u8 	%rs10, [%rd98+5];
	st.local.u8 	[%rd182+-5], %rs10;
	ld.local.u8 	%rs11, [%rd98+4];
	st.local.u8 	[%rd182+-4], %rs11;
	ld.local.u8 	%rs12, [%rd98+3];
	st.local.u8 	[%rd182+-3], %rs12;
	ld.local.u8 	%rs13, [%rd98+2];
	st.local.u8 	[%rd182+-2], %rs13;
	ld.local.u8 	%rs14, [%rd98+1];
	st.local.u8 	[%rd182+-1], %rs14;
	ld.local.u8 	%rs15, [%rd98];
	st.local.u8 	[%rd182], %rs15;
	ld.local.u8 	%rs16, [%rd98+-1];
	st.local.u8 	[%rd182+1], %rs16;
	ld.local.u8 	%rs17, [%rd98+-2];
	st.local.u8 	[%rd182+2], %rs17;
	ld.local.u8 	%rs18, [%rd98+-3];
	st.local.u8 	[%rd182+3], %rs18;
	ld.local.u8 	%rs19, [%rd98+-4];
	st.local.u8 	[%rd182+4], %rs19;
	ld.local.u8 	%rs20, [%rd98+-5];
	st.local.u8 	[%rd182+5], %rs20;
	ld.local.u8 	%rs21, [%rd98+-6];
	st.local.u8 	[%rd182+6], %rs21;
	ld.local.u8 	%rs22, [%rd98+-7];
	st.local.u8 	[%rd182+7], %rs22;
	ld.local.u8 	%rs23, [%rd98+-8];
	st.local.u8 	[%rd182+8], %rs23;
	add.s32 	%r193, %r193, 16;
	add.s32 	%r192, %r192, -16;
	add.s64 	%rd182, %rd182, 16;
	setp.ne.s32 	%p8, %r193, 0;
	@%p8 bra 	$L__BB1_9;
$L__BB1_10:
	setp.eq.s32 	%p9, %r5, 0;
	@%p9 bra 	$L__BB1_19;
	and.b32  	%r18, %r191, 7;
	setp.lt.u32 	%p10, %r5, 8;
	@%p10 bra 	$L__BB1_13;
	not.b32 	%r116, %r194;
	add.s32 	%r117, %r191, %r116;
	cvt.s64.s32 	%rd99, %r117;
	add.s64 	%rd100, %rd2, %rd99;
	ld.local.u8 	%rs24, [%rd100];
	cvt.u64.u32 	%rd101, %r194;
	add.s64 	%rd102, %rd3, %rd101;
	st.local.u8 	[%rd102], %rs24;
	ld.local.u8 	%rs25, [%rd100+-1];
	st.local.u8 	[%rd102+1], %rs25;
	ld.local.u8 	%rs26, [%rd100+-2];
	st.local.u8 	[%rd102+2], %rs26;
	ld.local.u8 	%rs27, [%rd100+-3];
	st.local.u8 	[%rd102+3], %rs27;
	ld.local.u8 	%rs28, [%rd100+-4];
	st.local.u8 	[%rd102+4], %rs28;
	ld.local.u8 	%rs29, [%rd100+-5];
	st.local.u8 	[%rd102+5], %rs29;
	ld.local.u8 	%rs30, [%rd100+-6];
	st.local.u8 	[%rd102+6], %rs30;
	ld.local.u8 	%rs31, [%rd100+-7];
	st.local.u8 	[%rd102+7], %rs31;
	add.s32 	%r194, %r194, 8;
$L__BB1_13:
	setp.eq.s32 	%p11, %r18, 0;
	@%p11 bra 	$L__BB1_19;
	and.b32  	%r21, %r191, 3;
	setp.lt.u32 	%p12, %r18, 4;
	@%p12 bra 	$L__BB1_16;
	not.b32 	%r118, %r194;
	add.s32 	%r119, %r191, %r118;
	cvt.s64.s32 	%rd103, %r119;
	add.s64 	%rd104, %rd2, %rd103;
	ld.local.u8 	%rs32, [%rd104];
	cvt.u64.u32 	%rd105, %r194;
	add.s64 	%rd106, %rd3, %rd105;
	st.local.u8 	[%rd106], %rs32;
	ld.local.u8 	%rs33, [%rd104+-1];
	st.local.u8 	[%rd106+1], %rs33;
	ld.local.u8 	%rs34, [%rd104+-2];
	st.local.u8 	[%rd106+2], %rs34;
	ld.local.u8 	%rs35, [%rd104+-3];
	st.local.u8 	[%rd106+3], %rs35;
	add.s32 	%r194, %r194, 4;
$L__BB1_16:
	setp.eq.s32 	%p13, %r21, 0;
	@%p13 bra 	$L__BB1_19;
	cvt.u64.u32 	%rd107, %r194;
	add.s64 	%rd183, %rd3, %rd107;
	not.b32 	%r120, %r194;
	add.s32 	%r198, %r120, %r191;
	neg.s32 	%r197, %r21;
$L__BB1_18:
	.pragma "nounroll";
	cvt.s64.s32 	%rd108, %r198;
	add.s64 	%rd109, %rd2, %rd108;
	ld.local.u8 	%rs36, [%rd109];
	st.local.u8 	[%rd183], %rs36;
	add.s64 	%rd183, %rd183, 1;
	add.s32 	%r198, %r198, -1;
	add.s32 	%r197, %r197, 1;
	setp.ne.s32 	%p14, %r197, 0;
	@%p14 bra 	$L__BB1_18;
$L__BB1_19:
	add.s32 	%r122, %r1, %r2;
	add.s32 	%r30, %r122, -1;
	setp.eq.s32 	%p15, %r30, 0;
	mov.b32 	%r201, 0;
	@%p15 bra 	$L__BB1_25;
	mov.b32 	%r201, 0;
	mov.u32 	%r200, %r30;
$L__BB1_21:
	add.s32 	%r124, %r200, 1;
	shr.s32 	%r125, %r124, 1;
	add.s32 	%r38, %r125, -1;
	shl.b32 	%r126, %r38, 1;
	or.b32  	%r127, %r126, 1;
	setp.ne.s32 	%p16, %r200, %r127;
	@%p16 bra 	$L__BB1_39;
	cvt.u64.u32 	%rd112, %r201;
	add.s64 	%rd113, %rd2, %rd112;
	mov.b16 	%rs38, 0;
	st.local.u8 	[%rd113], %rs38;
	bra.uni 	$L__BB1_40;
$L__BB1_23:
	cvt.u64.u32 	%rd93, %r191;
	add.s64 	%rd94, %rd2, %rd93;
	mov.b16 	%rs6, 1;
	st.local.u8 	[%rd94], %rs6;
$L__BB1_24:
	add.s32 	%r191, %r191, 1;
	setp.eq.s32 	%p5, %r11, 0;
	mov.u32 	%r190, %r11;
	@%p5 bra 	$L__BB1_6;
	bra.uni 	$L__BB1_4;
$L__BB1_25:
	setp.eq.s32 	%p18, %r201, 0;
	@%p18 bra 	$L__BB1_32;
	and.b32  	%r32, %r201, 3;
	setp.lt.u32 	%p19, %r201, 4;
	mov.b32 	%r204, 0;
	@%p19 bra 	$L__BB1_29;
	and.b32  	%r204, %r201, -4;
	neg.s32 	%r203, %r204;
	add.s64 	%rd12, %rd2, -1;
	add.s32 	%r202, %r201, -1;
	add.s64 	%rd184, %rd4, 3;
$L__BB1_28:
	cvt.s64.s32 	%rd114, %r202;
	add.s64 	%rd115, %rd12, %rd114;
	ld.local.u8 	%rs39, [%rd115+1];
	st.local.u8 	[%rd184+-3], %rs39;
	ld.local.u8 	%rs40, [%rd115];
	st.local.u8 	[%rd184+-2], %rs40;
	ld.local.u8 	%rs41, [%rd115+-1];
	st.local.u8 	[%rd184+-1], %rs41;
	ld.local.u8 	%rs42, [%rd115+-2];
	st.local.u8 	[%rd184], %rs42;
	add.s32 	%r203, %r203, 4;
	add.s32 	%r202, %r202, -4;
	add.s64 	%rd184, %rd184, 4;
	setp.ne.s32 	%p20, %r203, 0;
	@%p20 bra 	$L__BB1_28;
$L__BB1_29:
	setp.eq.s32 	%p21, %r32, 0;
	@%p21 bra 	$L__BB1_32;
	cvt.u64.u32 	%rd116, %r204;
	add.s64 	%rd185, %rd4, %rd116;
	not.b32 	%r129, %r204;
	add.s32 	%r206, %r129, %r201;
	neg.s32 	%r205, %r32;
$L__BB1_31:
	.pragma "nounroll";
	cvt.s64.s32 	%rd117, %r206;
	add.s64 	%rd118, %rd2, %rd117;
	ld.local.u8 	%rs43, [%rd118];
	st.local.u8 	[%rd185], %rs43;
	add.s64 	%rd185, %rd185, 1;
	add.s32 	%r206, %r206, -1;
	add.s32 	%r205, %r205, 1;
	setp.ne.s32 	%p22, %r205, 0;
	@%p22 bra 	$L__BB1_31;
$L__BB1_32:
	setp.eq.s32 	%p23, %r191, 0;
	setp.eq.s32 	%p24, %r201, 0;
	mov.b32 	%r208, 0;
	or.pred  	%p25, %p23, %p24;
	@%p25 bra 	$L__BB1_36;
	min.u32 	%r51, %r191, %r201;
	mov.b32 	%r207, 0;
$L__BB1_34:
	cvt.u64.u32 	%rd119, %r207;
	add.s64 	%rd120, %rd3, %rd119;
	ld.local.u8 	%rs44, [%rd120];
	add.s64 	%rd121, %rd4, %rd119;
	ld.local.u8 	%rs45, [%rd121];
	setp.ne.s16 	%p26, %rs44, %rs45;
	mov.u32 	%r208, %r207;
	@%p26 bra 	$L__BB1_36;
	add.s32 	%r207, %r207, 1;
	setp.ne.s32 	%p27, %r207, %r51;
	mov.u32 	%r208, %r51;
	@%p27 bra 	$L__BB1_34;
$L__BB1_36:
	sub.s32 	%r55, %r191, %r208;
	setp.lt.s32 	%p28, %r55, 1;
	mov.b32 	%r213, 0;
	@%p28 bra 	$L__BB1_45;
	and.b32  	%r56, %r55, 3;
	sub.s32 	%r135, %r208, %r191;
	setp.gt.u32 	%p29, %r135, -4;
	mov.b32 	%r213, 0;
	@%p29 bra 	$L__BB1_42;
	and.b32  	%r213, %r55, 2147483644;
	neg.s32 	%r218, %r213;
	add.s64 	%rd189, %rd2, 2;
	add.s64 	%rd20, %rd3, -1;
	add.s32 	%r217, %r191, -1;
	bra.uni 	$L__BB1_41;
$L__BB1_39:
	cvt.u64.u32 	%rd110, %r201;
	add.s64 	%rd111, %rd2, %rd110;
	mov.b16 	%rs37, 1;
	st.local.u8 	[%rd111], %rs37;
$L__BB1_40:
	add.s32 	%r201, %r201, 1;
	setp.eq.s32 	%p17, %r38, 0;
	mov.u32 	%r200, %r38;
	@%p17 bra 	$L__BB1_25;
	bra.uni 	$L__BB1_21;
$L__BB1_41:
	cvt.s64.s32 	%rd122, %r217;
	add.s64 	%rd123, %rd20, %rd122;
	ld.local.u8 	%rs46, [%rd123+1];
	ld.local.u8 	%rs47, [%rd123];
	st.local.v2.u8 	[%rd189+-2], {%rs46, %rs47};
	ld.local.u8 	%rs48, [%rd123+-1];
	ld.local.u8 	%rs49, [%rd123+-2];
	st.local.v2.u8 	[%rd189], {%rs48, %rs49};
	add.s32 	%r218, %r218, 4;
	add.s64 	%rd189, %rd189, 4;
	add.s32 	%r217, %r217, -4;
	setp.eq.s32 	%p30, %r218, 0;
	@%p30 bra 	$L__BB1_42;
	bra.uni 	$L__BB1_41;
$L__BB1_42:
	setp.eq.s32 	%p31, %r56, 0;
	@%p31 bra 	$L__BB1_45;
	cvt.u64.u32 	%rd124, %r213;
	add.s64 	%rd186, %rd2, %rd124;
	not.b32 	%r136, %r213;
	add.s32 	%r212, %r136, %r191;
	neg.s32 	%r211, %r56;
	add.s32 	%r213, %r213, %r56;
$L__BB1_44:
	.pragma "nounroll";
	cvt.s64.s32 	%rd125, %r212;
	add.s64 	%rd126, %rd3, %rd125;
	ld.local.u8 	%rs50, [%rd126];
	st.local.u8 	[%rd186], %rs50;
	add.s64 	%rd186, %rd186, 1;
	add.s32 	%r212, %r212, -1;
	add.s32 	%r211, %r211, 1;
	setp.ne.s32 	%p32, %r211, 0;
	@%p32 bra 	$L__BB1_44;
$L__BB1_45:
	setp.ge.u32 	%p33, %r208, %r201;
	@%p33 bra 	$L__BB1_52;
	sub.s32 	%r137, %r201, %r208;
	and.b32  	%r70, %r137, 3;
	setp.eq.s32 	%p34, %r70, 0;
	mov.u32 	%r215, %r208;
	mov.u32 	%r216, %r213;
	@%p34 bra 	$L__BB1_49;
	cvt.u64.u32 	%rd127, %r208;
	add.s64 	%rd188, %rd4, %rd127;
	cvt.u64.u32 	%rd128, %r213;
	add.s64 	%rd187, %rd2, %rd128;
	neg.s32 	%r214, %r70;
	add.s32 	%r215, %r208, %r70;
	add.s32 	%r216, %r213, %r70;
$L__BB1_48:
	.pragma "nounroll";
	ld.local.u8 	%rs51, [%rd188];
	st.local.u8 	[%rd187], %rs51;
	add.s64 	%rd188, %rd188, 1;
	add.s64 	%rd187, %rd187, 1;
	add.s32 	%r214, %r214, 1;
	setp.ne.s32 	%p35, %r214, 0;
	@%p35 bra 	$L__BB1_48;
$L__BB1_49:
	sub.s32 	%r138, %r208, %r201;
	setp.gt.u32 	%p36, %r138, -4;
	@%p36 bra 	$L__BB1_52;
	sub.s32 	%r219, %r215, %r201;
	cvt.u64.u32 	%rd129, %r216;
	add.s64 	%rd130, %rd129, %rd2;
	add.s64 	%rd191, %rd130, 1;
	cvt.u64.u32 	%rd131, %r215;
	add.s64 	%rd132, %rd131, %rd4;
	add.s64 	%rd190, %rd132, 3;
$L__BB1_51:
	ld.local.u8 	%rs52, [%rd190+-3];
	st.local.u8 	[%rd191+-1], %rs52;
	ld.local.u8 	%rs53, [%rd190+-2];
	st.local.u8 	[%rd191], %rs53;
	ld.local.u8 	%rs54, [%rd190+-1];
	st.local.u8 	[%rd191+1], %rs54;
	ld.local.u8 	%rs55, [%rd190];
	st.local.u8 	[%rd191+2], %rs55;
	add.s32 	%r219, %r219, 4;
	add.s64 	%rd191, %rd191, 4;
	add.s64 	%rd190, %rd190, 4;
	setp.ne.s32 	%p37, %r219, 0;
	@%p37 bra 	$L__BB1_51;
$L__BB1_52:
	shr.s32 	%r140, %r109, 1;
	add.s32 	%r226, %r140, -1;
	setp.eq.s32 	%p38, %r226, %r30;
	mov.b16 	%rs82, 1;
	@%p38 bra 	$L__BB1_116;
	cvt.s64.s32 	%rd38, %r104;
	ld.global.u64 	%rd39, [filter_size];
	ld.global.u8 	%rs1, [m_num_hashes];
	cvt.u32.u16 	%r142, %rs1;
	and.b32  	%r86, %r142, 255;
	mov.b32 	%r220, 1;
	mov.b16 	%rs81, 1;
$L__BB1_54:
	and.b16  	%rs58, %rs81, 255;
	setp.eq.s16 	%p39, %rs58, 0;
	setp.eq.s32 	%p40, %r220, %r213;
	or.pred  	%p41, %p39, %p40;
	@%p41 bra 	$L__BB1_69;
	mul.wide.s32 	%rd169, %r2, %r226;
	add.s64 	%rd170, %rd169, %rd38;
	shl.b64 	%rd40, %rd170, 1;
	or.b64  	%rd171, %rd40, %rd39;
	and.b64  	%rd172, %rd171, -4294967296;
	setp.ne.s64 	%p63, %rd172, 0;
	@%p63 bra 	$L__BB1_57;
	cvt.u32.u64 	%r177, %rd39;
	cvt.u32.u64 	%r178, %rd40;
	rem.u32 	%r179, %r178, %r177;
	cvt.u64.u32 	%rd192, %r179;
	bra.uni 	$L__BB1_58;
$L__BB1_57:
	rem.u64 	%rd192, %rd40, %rd39;
$L__BB1_58:
	mul.lo.s64 	%rd44, %rd40, %rd40;
	or.b64  	%rd173, %rd44, %rd39;
	and.b64  	%rd174, %rd173, -4294967296;
	setp.ne.s64 	%p64, %rd174, 0;
	@%p64 bra 	$L__BB1_60;
	cvt.u32.u64 	%r180, %rd39;
	cvt.u32.u64 	%r181, %rd44;
	rem.u32 	%r182, %r181, %r180;
	cvt.u64.u32 	%rd193, %r182;
	bra.uni 	$L__BB1_61;
$L__BB1_60:
	rem.u64 	%rd193, %rd44, %rd39;
$L__BB1_61:
	setp.eq.s16 	%p65, %rs1, 0;
	@%p65 bra 	$L__BB1_68;
	mov.b32 	%r222, 0;
	bra.uni 	$L__BB1_64;
$L__BB1_63:
	add.s32 	%r222, %r222, 1;
	setp.eq.s32 	%p68, %r222, %r86;
	@%p68 bra 	$L__BB1_68;
$L__BB1_64:
	cvt.u64.u32 	%rd175, %r222;
	mad.lo.s64 	%rd48, %rd193, %rd175, %rd192;
	or.b64  	%rd176, %rd48, %rd39;
	and.b64  	%rd177, %rd176, -4294967296;
	setp.ne.s64 	%p66, %rd177, 0;
	@%p66 bra 	$L__BB1_66;
	cvt.u32.u64 	%r184, %rd39;
	cvt.u32.u64 	%r185, %rd48;
	rem.u32 	%r186, %r185, %r184;
	cvt.u64.u32 	%rd194, %r186;
	bra.uni 	$L__BB1_67;
$L__BB1_66:
	rem.u64 	%rd194, %rd48, %rd39;
$L__BB1_67:
	add.s64 	%rd178, %rd1, %rd194;
	ld.global.u8 	%rs77, [%rd178];
	setp.eq.s16 	%p67, %rs77, 0;
	mov.u16 	%rs82, %rs5;
	@%p67 bra 	$L__BB1_116;
	bra.uni 	$L__BB1_63;
$L__BB1_68:
	add.s32 	%r187, %r226, 1;
	shr.s32 	%r188, %r187, 1;
	add.s32 	%r226, %r188, -1;
	mov.b16 	%rs81, 1;
	bra.uni 	$L__BB1_115;
$L__BB1_69:
	setp.eq.s16 	%p42, %rs58, 0;
	@%p42 bra 	$L__BB1_86;
	mul.wide.s32 	%rd133, %r2, %r226;
	add.s64 	%rd134, %rd133, %rd38;
	shl.b64 	%rd135, %rd134, 1;
	or.b64  	%rd52, %rd135, 1;
	or.b64  	%rd136, %rd135, %rd39;
	and.b64  	%rd137, %rd136, -4294967296;
	setp.ne.s64 	%p43, %rd137, 0;
	@%p43 bra 	$L__BB1_72;
	cvt.u32.u64 	%r143, %rd39;
	cvt.u32.u64 	%r144, %rd52;
	rem.u32 	%r145, %r144, %r143;
	cvt.u64.u32 	%rd195, %r145;
	bra.uni 	$L__BB1_73;
$L__BB1_72:
	rem.u64 	%rd195, %rd52, %rd39;
$L__BB1_73:
	mul.lo.s64 	%rd56, %rd52, %rd52;
	or.b64  	%rd138, %rd56, %rd39;
	and.b64  	%rd139, %rd138, -4294967296;
	setp.ne.s64 	%p44, %rd139, 0;
	@%p44 bra 	$L__BB1_75;
	cvt.u32.u64 	%r146, %rd39;
	cvt.u32.u64 	%r147, %rd56;
	rem.u32 	%r148, %r147, %r146;
	cvt.u64.u32 	%rd196, %r148;
	bra.uni 	$L__BB1_76;
$L__BB1_75:
	rem.u64 	%rd196, %rd56, %rd39;
$L__BB1_76:
	setp.eq.s16 	%p45, %rs1, 0;
	@%p45 bra 	$L__BB1_83;
	mov.b32 	%r223, 0;
	bra.uni 	$L__BB1_79;
$L__BB1_78:
	add.s32 	%r223, %r223, 1;
	setp.eq.s32 	%p48, %r223, %r86;
	@%p48 bra 	$L__BB1_83;
$L__BB1_79:
	cvt.u64.u32 	%rd140, %r223;
	mad.lo.s64 	%rd60, %rd196, %rd140, %rd195;
	or.b64  	%rd141, %rd60, %rd39;
	and.b64  	%rd142, %rd141, -4294967296;
	setp.ne.s64 	%p46, %rd142, 0;
	@%p46 bra 	$L__BB1_81;
	cvt.u32.u64 	%r150, %rd39;
	cvt.u32.u64 	%r151, %rd60;
	rem.u32 	%r152, %r151, %r150;
	cvt.u64.u32 	%rd197, %r152;
	bra.uni 	$L__BB1_82;
$L__BB1_81:
	rem.u64 	%rd197, %rd60, %rd39;
$L__BB1_82:
	add.s64 	%rd143, %rd1, %rd197;
	ld.global.u8 	%rs62, [%rd143];
	setp.eq.s16 	%p47, %rs62, 0;
	mov.u16 	%rs82, %rs5;
	@%p47 bra 	$L__BB1_116;
	bra.uni 	$L__BB1_78;
$L__BB1_83:
	cvt.u64.u32 	%rd144, %r220;
	add.s64 	%rd145, %rd2, %rd144;
	ld.local.u8 	%rs63, [%rd145];
	setp.ne.s16 	%p49, %rs63, 0;
	@%p49 bra 	$L__BB1_85;
	shl.b32 	%r154, %r226, 1;
	or.b32  	%r226, %r154, 1;
	mov.b16 	%rs81, 0;
	bra.uni 	$L__BB1_115;
$L__BB1_85:
	shl.b32 	%r153, %r226, 1;
	add.s32 	%r226, %r153, 2;
	mov.b16 	%rs81, 0;
	bra.uni 	$L__BB1_115;
$L__BB1_86:
	cvt.u64.u32 	%rd146, %r220;
	add.s64 	%rd147, %rd2, %rd146;
	ld.local.u8 	%rs66, [%rd147];
	setp.ne.s16 	%p50, %rs66, 0;
	@%p50 bra 	$L__BB1_101;
	mul.wide.s32 	%rd159, %r2, %r226;
	add.s64 	%rd160, %rd159, %rd38;
	shl.b64 	%rd64, %rd160, 1;
	or.b64  	%rd161, %rd64, %rd39;
	and.b64  	%rd162, %rd161, -4294967296;
	setp.ne.s64 	%p57, %rd162, 0;
	@%p57 bra 	$L__BB1_89;
	cvt.u32.u64 	%r166, %rd39;
	cvt.u32.u64 	%r167, %rd64;
	rem.u32 	%r168, %r167, %r166;
	cvt.u64.u32 	%rd198, %r168;
	bra.uni 	$L__BB1_90;
$L__BB1_89:
	rem.u64 	%rd198, %rd64, %rd39;
$L__BB1_90:
	mul.lo.s64 	%rd68, %rd64, %rd64;
	or.b64  	%rd163, %rd68, %rd39;
	and.b64  	%rd164, %rd163, -4294967296;
	setp.ne.s64 	%p58, %rd164, 0;
	@%p58 bra 	$L__BB1_92;
	cvt.u32.u64 	%r169, %rd39;
	cvt.u32.u64 	%r170, %rd68;
	rem.u32 	%r171, %r170, %r169;
	cvt.u64.u32 	%rd199, %r171;
	bra.uni 	$L__BB1_93;
$L__BB1_92:
	rem.u64 	%rd199, %rd68, %rd39;
$L__BB1_93:
	setp.eq.s16 	%p59, %rs1, 0;
	@%p59 bra 	$L__BB1_100;
	mov.b32 	%r224, 0;
	bra.uni 	$L__BB1_96;
$L__BB1_95:
	add.s32 	%r224, %r224, 1;
	setp.eq.s32 	%p62, %r224, %r86;
	@%p62 bra 	$L__BB1_100;
$L__BB1_96:
	cvt.u64.u32 	%rd165, %r224;
	mad.lo.s64 	%rd72, %rd199, %rd165, %rd198;
	or.b64  	%rd166, %rd72, %rd39;
	and.b64  	%rd167, %rd166, -4294967296;
	setp.ne.s64 	%p60, %rd167, 0;
	@%p60 bra 	$L__BB1_98;
	cvt.u32.u64 	%r173, %rd39;
	cvt.u32.u64 	%r174, %rd72;
	rem.u32 	%r175, %r174, %r173;
	cvt.u64.u32 	%rd200, %r175;
	bra.uni 	$L__BB1_99;
$L__BB1_98:
	rem.u64 	%rd200, %rd72, %rd39;
$L__BB1_99:
	add.s64 	%rd168, %rd1, %rd200;
	ld.global.u8 	%rs73, [%rd168];
	setp.eq.s16 	%p61, %rs73, 0;
	mov.u16 	%rs82, %rs5;
	@%p61 bra 	$L__BB1_116;
	bra.uni 	$L__BB1_95;
$L__BB1_100:
	shl.b32 	%r176, %r226, 1;
	or.b32  	%r226, %r176, 1;
	mov.b16 	%rs81, 0;
	bra.uni 	$L__BB1_115;
$L__BB1_101:
	mul.wide.s32 	%rd148, %r2, %r226;
	add.s64 	%rd149, %rd148, %rd38;
	shl.b64 	%rd150, %rd149, 1;
	or.b64  	%rd76, %rd150, 1;
	or.b64  	%rd151, %rd150, %rd39;
	and.b64  	%rd152, %rd151, -4294967296;
	setp.ne.s64 	%p51, %rd152, 0;
	@%p51 bra 	$L__BB1_103;
	cvt.u32.u64 	%r155, %rd39;
	cvt.u32.u64 	%r156, %rd76;
	rem.u32 	%r157, %r156, %r155;
	cvt.u64.u32 	%rd201, %r157;
	bra.uni 	$L__BB1_104;
$L__BB1_103:
	rem.u64 	%rd201, %rd76, %rd39;
$L__BB1_104:
	mul.lo.s64 	%rd80, %rd76, %rd76;
	or.b64  	%rd153, %rd80, %rd39;
	and.b64  	%rd154, %rd153, -4294967296;
	setp.ne.s64 	%p52, %rd154, 0;
	@%p52 bra 	$L__BB1_106;
	cvt.u32.u64 	%r158, %rd39;
	cvt.u32.u64 	%r159, %rd80;
	rem.u32 	%r160, %r159, %r158;
	cvt.u64.u32 	%rd202, %r160;
	bra.uni 	$L__BB1_107;
$L__BB1_106:
	rem.u64 	%rd202, %rd80, %rd39;
$L__BB1_107:
	setp.eq.s16 	%p53, %rs1, 0;
	@%p53 bra 	$L__BB1_114;
	mov.b32 	%r225, 0;
	bra.uni 	$L__BB1_110;
$L__BB1_109:
	add.s32 	%r225, %r225, 1;
	setp.eq.s32 	%p56, %r225, %r86;
	@%p56 bra 	$L__BB1_114;
$L__BB1_110:
	cvt.u64.u32 	%rd155, %r225;
	mad.lo.s64 	%rd84, %rd202, %rd155, %rd201;
	or.b64  	%rd156, %rd84, %rd39;
	and.b64  	%rd157, %rd156, -4294967296;
	setp.ne.s64 	%p54, %rd157, 0;
	@%p54 bra 	$L__BB1_112;
	cvt.u32.u64 	%r162, %rd39;
	cvt.u32.u64 	%r163, %rd84;
	rem.u32 	%r164, %r163, %r162;
	cvt.u64.u32 	%rd203, %r164;
	bra.uni 	$L__BB1_113;
$L__BB1_112:
	rem.u64 	%rd203, %rd84, %rd39;
$L__BB1_113:
	add.s64 	%rd158, %rd1, %rd203;
	ld.global.u8 	%rs69, [%rd158];
	setp.eq.s16 	%p55, %rs69, 0;
	mov.u16 	%rs82, %rs5;
	@%p55 bra 	$L__BB1_116;
	bra.uni 	$L__BB1_109;
$L__BB1_114:
	shl.b32 	%r165, %r226, 1;
	add.s32 	%r226, %r165, 2;
	mov.b16 	%rs81, 0;
$L__BB1_115:
	add.s32 	%r220, %r220, 1;
	setp.ne.s32 	%p69, %r226, %r30;
	mov.b16 	%rs82, 1;
	@%p69 bra 	$L__BB1_54;
$L__BB1_116:
	cvt.u64.u32 	%rd179, %r1;
	cvta.to.global.u64 	%rd180, %rd88;
	add.s64 	%rd181, %rd180, %rd179;
	st.global.u8 	[%rd181], %rs82;
$L__BB1_117:
	ret;

}


// ===== COMPILED SASS (sm_100) =====

	.target	sm_100

	.elftype	@"ET_EXEC"


//--------------------- .note.nv.tkinfo           --------------------------
	.section	.note.nv.tkinfo,"",@"SHT_NOTE"
	.sectionflags	@"SHF_NOTE_NV_TKINFO"
	.tkinfo
        /*0018*/ 	.word	0x00000002
        /*0030*/ 	.string	""
        /*0030*/ 	.string	"ptxas"
        /*0030*/ 	.string	"Cuda compilation tools, release 13.0, V13.0.88"
        /*0030*/ 	.string	"Build cuda_13.0.r13.0/compiler.36424714_0"
        /*0030*/ 	.string	"-arch sm_100 -m 64 "



//--------------------- .note.nv.cuinfo           --------------------------
	.section	.note.nv.cuinfo,"",@"SHT_NOTE"
	.sectionflags	@"SHF_NOTE_NV_CUINFO"
        /*0018*/ 	.short	0x0002
        /*001a*/ 	.short	0x0064
        /*001c*/ 	.short	0x0082
	.zero		2


//--------------------- .nv.info                  --------------------------
	.section	.nv.info,"",@"SHT_CUDA_INFO"
	.align	4


	//----- nvinfo : EIATTR_REGCOUNT
	.align		4
        /*0000*/ 	.byte	0x04, 0x2f
        /*0002*/ 	.short	(.L_4 - .L_3)
	.align		4
.L_3:
        /*0004*/ 	.word	index@(_Z7AddEdgePbii)
        /*0008*/ 	.word	0x0000001e


	//----- nvinfo : EIATTR_FRAME_SIZE
	.align		4
.L_4:
        /*000c*/ 	.byte	0x04, 0x11
        /*000e*/ 	.short	(.L_6 - .L_5)
	.align		4
.L_5:
        /*0010*/ 	.word	index@($__internal_1_$__cuda_sm20_rem_u64)
        /*0014*/ 	.word	0x00000068


	//----- nvinfo : EIATTR_FRAME_SIZE
	.align		4
.L_6:
        /*0018*/ 	.byte	0x04, 0x11
        /*001a*/ 	.short	(.L_8 - .L_7)
	.align		4
.L_7:
        /*001c*/ 	.word	index@(_Z7AddEdgePbii)
        /*0020*/ 	.word	0x00000068


	//----- nvinfo : EIATTR_REGCOUNT
	.align		4
.L_8:
        /*0024*/ 	.byte	0x04, 0x2f
        /*0026*/ 	.short	(.L_10 - .L_9)
	.align		4
.L_9:
        /*0028*/ 	.word	index@(_Z10NeighboursPbiS_)
        /*002c*/ 	.word	0x00000020


	//----- nvinfo : EIATTR_FRAME_SIZE
	.align		4
.L_10:
        /*0030*/ 	.byte	0x04, 0x11
        /*0032*/ 	.short	(.L_12 - .L_11)
	.align		4
.L_11:
        /*0034*/ 	.word	index@($__internal_0_$__cuda_sm20_rem_u64)
        /*0038*/ 	.word	0x00000068


	//----- nvinfo : EIATTR_FRAME_SIZE
	.align		4
.L_12:
        /*003c*/ 	.byte	0x04, 0x11
        /*003e*/ 	.short	(.L_14 - .L_13)
	.align		4
.L_13:
        /*0040*/ 	.word	index@(_Z10NeighboursPbiS_)
        /*0044*/ 	.word	0x00000068


	//----- nvinfo : EIATTR_MIN_STACK_SIZE
	.align		4
.L_14:
        /*0048*/ 	.byte	0x04, 0x12
        /*004a*/ 	.short	(.L_16 - .L_15)
	.align		4
.L_15:
        /*004c*/ 	.word	index@(_Z10NeighboursPbiS_)
        /*0050*/ 	.word	0x00000068


	//----- nvinfo : EIATTR_MIN_STACK_SIZE
	.align		4
.L_16:
        /*0054*/ 	.byte	0x04, 0x12
        /*0056*/ 	.short	(.L_18 - .L_17)
	.align		4
.L_17:
        /*0058*/ 	.word	index@(_Z7AddEdgePbii)
        /*005c*/ 	.word	0x00000068
.L_18:


//--------------------- .nv.compat                --------------------------
	.section	.nv.compat,"",@"SHT_CUDA_COMPAT_INFO"
	.align	4
        /*0000*/ 	.byte	0x02, 0x09, 0x00, 0x00, 0x02, 0x02, 0x01, 0x00, 0x02, 0x05, 0x05, 0x00, 0x03, 0x07, 0x01, 0x01
        /*0010*/ 	.byte	0x02, 0x03, 0x00, 0x00, 0x02, 0x06, 0x01, 0x00, 0x04, 0x0b, 0x08, 0x00, 0x09, 0x00, 0x00, 0x00
        /*0020*/ 	.byte	0x00, 0x00, 0x00, 0x00


//--------------------- .nv.info._Z10NeighboursPbiS_ --------------------------
	.section	.nv.info._Z10NeighboursPbiS_,"",@"SHT_CUDA_INFO"
	.sectionflags	@""
	.align	4


	//----- nvinfo : EIATTR_CUDA_API_VERSION
	.align		4
        /*0000*/ 	.byte	0x04, 0x37
        /*0002*/ 	.short	(.L_20 - .L_19)
.L_19:
        /*0004*/ 	.word	0x00000082


	//----- nvinfo : EIATTR_KPARAM_INFO
	.align		4
.L_20:
        /*0008*/ 	.byte	0x04, 0x17
        /*000a*/ 	.short	(.L_22 - .L_21)
.L_21:
        /*000c*/ 	.word	0x00000000
        /*0010*/ 	.short	0x0002
        /*0012*/ 	.short	0x0010
        /*0014*/ 	.byte	0x00, 0xf5, 0x21, 0x00


	//----- nvinfo : EIATTR_KPARAM_INFO
	.align		4
.L_22:
        /*0018*/ 	.byte	0x04, 0x17
        /*001a*/ 	.short	(.L_24 - .L_23)
.L_23:
        /*001c*/ 	.word	0x00000000
        /*0020*/ 	.short	0x0001
        /*0022*/ 	.short	0x0008
        /*0024*/ 	.byte	0x00, 0xf0, 0x11, 0x00


	//----- nvinfo : EIATTR_KPARAM_INFO
	.align		4
.L_24:
        /*0028*/ 	.byte	0x04, 0x17
        /*002a*/ 	.short	(.L_26 - .L_25)
.L_25:
        /*002c*/ 	.word	0x00000000
        /*0030*/ 	.short	0x0000
        /*0032*/ 	.short	0x0000
        /*0034*/ 	.byte	0x00, 0xf5, 0x21, 0x00


	//----- nvinfo : EIATTR_SPARSE_MMA_MASK
	.align		4
.L_26:
        /*0038*/ 	.byte	0x03, 0x50
        /*003a*/ 	.short	0x0000


	//----- nvinfo : EIATTR_MAXREG_COUNT
	.align		4
        /*003c*/ 	.byte	0x03, 0x1b
        /*003e*/ 	.short	0x00ff


	//----- nvinfo : EIATTR_MERCURY_ISA_VERSION
	.align		4
        /*0040*/ 	.byte	0x03, 0x5f
        /*0042*/ 	.short	0x0101


	//----- nvinfo : EIATTR_VRC_CTA_INIT_COUNT
	.align		4
        /*0044*/ 	.byte	0x02, 0x4a
	.zero		1
	.zero		1


	//----- nvinfo : EIATTR_EXIT_INSTR_OFFSETS
	.align		4
        /*0048*/ 	.byte	0x04, 0x1c
        /*004a*/ 	.short	(.L_28 - .L_27)


	//   ....[0]....
.L_27:
        /*004c*/ 	.word	0x000000a0


	//   ....[1]....
        /*0050*/ 	.word	0x000041b0


	//----- nvinfo : EIATTR_CRS_STACK_SIZE
	.align		4
.L_28:
        /*0054*/ 	.byte	0x04, 0x1e
        /*0056*/ 	.short	(.L_30 - .L_29)
.L_29:
        /*0058*/ 	.word	0x00000000


	//----- nvinfo : EIATTR_CBANK_PARAM_SIZE
	.align		4
.L_30:
        /*005c*/ 	.byte	0x03, 0x19
        /*005e*/ 	.short	0x0018


	//----- nvinfo : EIATTR_PARAM_CBANK
	.align		4
        /*0060*/ 	.byte	0x04, 0x0a
        /*0062*/ 	.short	(.L_32 - .L_31)
	.align		4
.L_31:
        /*0064*/ 	.word	index@(.nv.constant0._Z10NeighboursPbiS_)
        /*0068*/ 	.short	0x0380
        /*006a*/ 	.short	0x0018


	//----- nvinfo : EIATTR_SW_WAR
	.align		4
.L_32:
        /*006c*/ 	.byte	0x04, 0x36
        /*006e*/ 	.short	(.L_34 - .L_33)
.L_33:
        /*0070*/ 	.word	0x00000008
.L_34:


//--------------------- .nv.info._Z7AddEdgePbii   --------------------------
	.section	.nv.info._Z7AddEdgePbii,"",@"SHT_CUDA_INFO"
	.sectionflags	@""
	.align	4


	//----- nvinfo : EIATTR_CUDA_API_VERSION
	.align		4
        /*0000*/ 	.byte	0x04, 0x37
        /*0002*/ 	.short	(.L_36 - .L_35)
.L_35:
        /*0004*/ 	.word	0x00000082


	//----- nvinfo : EIATTR_KPARAM_INFO
	.align		4
.L_36:
        /*0008*/ 	.byte	0x04, 0x17
        /*000a*/ 	.short	(.L_38 - .L_37)
.L_37:
        /*000c*/ 	.word	0x00000000
        /*0010*/ 	.short	0x0002
        /*0012*/ 	.short	0x000c
        /*0014*/ 	.byte	0x00, 0xf0, 0x11, 0x00


	//----- nvinfo : EIATTR_KPARAM_INFO
	.align		4
.L_38:
        /*0018*/ 	.byte	0x04, 0x17
        /*001a*/ 	.short	(.L_40 - .L_39)
.L_39:
        /*001c*/ 	.word	0x00000000
        /*0020*/ 	.short	0x0001
        /*0022*/ 	.short	0x0008
        /*0024*/ 	.byte	0x00, 0xf0, 0x11, 0x00


	//----- nvinfo : EIATTR_KPARAM_INFO
	.align		4
.L_40:
        /*0028*/ 	.byte	0x04, 0x17
        /*002a*/ 	.short	(.L_42 - .L_41)
.L_41:
        /*002c*/ 	.word	0x00000000
        /*0030*/ 	.short	0x0000
        /*0032*/ 	.short	0x0000
        /*0034*/ 	.byte	0x00, 0xf5, 0x21, 0x00


	//----- nvinfo : EIATTR_SPARSE_MMA_MASK
	.align		4
.L_42:
        /*0038*/ 	.byte	0x03, 0x50
        /*003a*/ 	.short	0x0000


	//----- nvinfo : EIATTR_MAXREG_COUNT
	.align		4
        /*003c*/ 	.byte	0x03, 0x1b
        /*003e*/ 	.short	0x00ff


	//----- nvinfo : EIATTR_MERCURY_ISA_VERSION
	.align		4
        /*0040*/ 	.byte	0x03, 0x5f
        /*0042*/ 	.short	0x0101


	//----- nvinfo : EIATTR_VRC_CTA_INIT_COUNT
	.align		4
        /*0044*/ 	.byte	0x02, 0x4a
	.zero		1
	.zero		1


	//----- nvinfo : EIATTR_EXIT_INSTR_OFFSETS
	.align		4
        /*0048*/ 	.byte	0x04, 0x1c
        /*004a*/ 	.short	(.L_44 - .L_43)


	//   ....[0]....
.L_43:
        /*004c*/ 	.word	0x000048b0


	//   ....[1]....
        /*0050*/ 	.word	0x000066a0


	//----- nvinfo : EIATTR_CRS_STACK_SIZE
	.align		4
.L_44:
        /*0054*/ 	.byte	0x04, 0x1e
        /*0056*/ 	.short	(.L_46 - .L_45)
.L_45:
        /*0058*/ 	.word	0x00000000


	//----- nvinfo : EIATTR_CBANK_PARAM_SIZE
	.align		4
.L_46:
        /*005c*/ 	.byte	0x03, 0x19
        /*005e*/ 	.short	0x0010


	//----- nvinfo : EIATTR_PARAM_CBANK
	.align		4
        /*0060*/ 	.byte	0x04, 0x0a
        /*0062*/ 	.short	(.L_48 - .L_47)
	.align		4
.L_47:
        /*0064*/ 	.word	index@(.nv.constant0._Z7AddEdgePbii)
        /*0068*/ 	.short	0x0380
        /*006a*/ 	.short	0x0010


	//----- nvinfo : EIATTR_SW_WAR
	.align		4
.L_48:
        /*006c*/ 	.byte	0x04, 0x36
        /*006e*/ 	.short	(.L_50 - .L_49)
.L_49:
        /*0070*/ 	.word	0x00000008
.L_50:


//--------------------- .nv.callgraph             --------------------------
	.section	.nv.callgraph,"",@"SHT_CUDA_CALLGRAPH"
	.align	4
	.sectionentsize	8
	.align		4
        /*0000*/ 	.word	0x00000000
	.align		4
        /*0004*/ 	.word	0xffffffff
	.align		4
        /*0008*/ 	.word	0x00000000
	.align		4
        /*000c*/ 	.word	0xfffffffe
	.align		4
        /*0010*/ 	.word	0x00000000
	.align		4
        /*0014*/ 	.word	0xfffffffd
	.align		4
        /*0018*/ 	.word	0x00000000
	.align		4
        /*001c*/ 	.word	0xfffffffc


//--------------------- .nv.constant4             --------------------------
	.section	.nv.constant4,"a",@progbits
	.align	8
	.align		8
.nv.constant4:
        /*0000*/ 	.dword	num_vertices
	.align		8
        /*0008*/ 	.dword	m_num_hashes
	.align		8
        /*0010*/ 	.dword	filter_size


//--------------------- .text._Z10NeighboursPbiS_ --------------------------
	.section	.text._Z10NeighboursPbiS_,"ax",@progbits
	.align	128
        .global         _Z10NeighboursPbiS_
        .type           _Z10NeighboursPbiS_,@function
        .size           _Z10NeighboursPbiS_,(.L_x_222 - _Z10NeighboursPbiS_)
        .other          _Z10NeighboursPbiS_,@"STO_CUDA_ENTRY STV_DEFAULT"
_Z10NeighboursPbiS_:
.text._Z10NeighboursPbiS_:
[----:B------:R-:W0:Y:S08]  /*0000*/  LDC R1, c[0x0][0x37c] ;  /* 0x0000df00ff017b82 */ /* 0x000e300000000800 */
[----:B------:R-:W1:Y:S01]  /*0010*/  LDC.64 R8, c[0x4][RZ] ;  /* 0x01000000ff087b82 */ /* 0x000e620000000a00 */
[----:B------:R-:W1:Y:S01]  /*0020*/  LDCU.64 UR4, c[0x0][0x358] ;  /* 0x00006b00ff0477ac */ /* 0x000e620008000a00 */
[----:B0-----:R-:W-:Y:S01]  /*0030*/  VIADD R1, R1, 0xffffff98 ;  /* 0xffffff9801017836 */ /* 0x001fe20000000000 */
[----:B-1----:R-:W2:Y:S05]  /*0040*/  LDG.E R8, desc[UR4][R8.64] ;  /* 0x0000000408087981 */ /* 0x002eaa000c1e1900 */
[----:B------:R-:W0:Y:S01]  /*0050*/  S2UR UR6, SR_CTAID.X ;  /* 0x00000000000679c3 */ /* 0x000e220000002500 */
[----:B------:R-:W0:Y:S07]  /*0060*/  S2R R0, SR_TID.X ;  /* 0x0000000000007919 */ /* 0x000e2e0000002100 */
[----:B------:R-:W0:Y:S02]  /*0070*/  LDC R5, c[0x0][0x360] ;  /* 0x0000d800ff057b82 */ /* 0x000e240000000800 */
[----:B0-----:R-:W-:-:S05]  /*0080*/  IMAD R5, R5, UR6, R0 ;  /* 0x0000000605057c24 */ /* 0x001fca000f8e0200 */
[----:B--2---:R-:W-:-:S13]  /*0090*/  ISETP.GE.U32.AND P0, PT, R5, R8, PT ;  /* 0x000000080500720c */ /* 0x004fda0003f06070 */
[----:B------:R-:W-:Y:S05]  /*00a0*/  @P0 EXIT ;  /* 0x000000000000094d */ /* 0x000fea0003800000 */
[----:B------:R-:W0:Y:S01]  /*00b0*/  LDCU UR7, c[0x0][0x388] ;  /* 0x00007100ff0777ac */ /* 0x000e220008000800 */
[----:B------:R-:W-:Y:S01]  /*00c0*/  BSSY.RECONVERGENT B0, `(.L_x_0) ;  /* 0x0000409000007945 */ /* 0x000fe20003800200 */
[----:B------:R-:W-:Y:S02]  /*00d0*/  PRMT R7, RZ, 0x7610, R7 ;  /* 0x00007610ff077816 */ /* 0x000fe40000000007 */
[----:B0-----:R-:W-:-:S13]  /*00e0*/  ISETP.NE.AND P0, PT, R5, UR7, PT ;  /* 0x0000000705007c0c */ /* 0x001fda000bf05270 */
[----:B------:R-:W-:Y:S05]  /*00f0*/  @!P0 BRA `(.L_x_1) ;  /* 0x0000004000148947 */ /* 0x000fea0003800000 */
[----:B------:R-:W-:Y:S02]  /*0100*/  VIADD R7, R8, UR7 ;  /* 0x0000000708077c36 */ /* 0x000fe40008000000 */
[----:B------:R-:W-:Y:S02]  /*0110*/  IMAD.MOV.U32 R0, RZ, RZ, RZ ;  /* 0x000000ffff007224 */ /* 0x000fe400078e00ff */
[----:B------:R-:W-:-:S05]  /*0120*/  VIADD R2, R7, 0xffffffff ;  /* 0xffffffff07027836 */ /* 0x000fca0000000000 */
[----:B------:R-:W-:-:S13]  /*0130*/  ISETP.NE.AND P0, PT, R2, RZ, PT ;  /* 0x000000ff0200720c */ /* 0x000fda0003f05270 */
[----:B------:R-:W-:Y:S05]  /*0140*/  @!P0 BRA `(.L_x_2) ;  /* 0x0000000000348947 */ /* 0x000fea0003800000 */
[----:B------:R-:W-:-:S07]  /*0150*/  HFMA2 R0, -RZ, RZ, 0, 0 ;  /* 0x00000000ff007431 */ /* 0x000fce00000001ff */
.L_x_3:
[----:B------:R-:W-:Y:S02]  /*0160*/  VIADD R3, R2, 0x1 ;  /* 0x0000000102037836 */ /* 0x000fe40000000000 */
[----:B------:R-:W-:-:S03]  /*0170*/  IMAD.MOV.U32 R4, RZ, RZ, 0x1 ;  /* 0x00000001ff047424 */ /* 0x000fc600078e00ff */
[----:B------:R-:W-:-:S04]  /*0180*/  LEA.HI.SX32 R6, R3, 0xffffffff, 0x1f ;  /* 0xffffffff03067811 */ /* 0x000fc800078ffaff */
[----:B------:R-:W-:-:S04]  /*0190*/  LEA R3, R6, 0x1, 0x1 ;  /* 0x0000000106037811 */ /* 0x000fc800078e08ff */
[----:B------:R-:W-:Y:S01]  /*01a0*/  ISETP.NE.AND P0, PT, R2, R3, PT ;  /* 0x000000030200720c */ /* 0x000fe20003f05270 */
[----:B------:R-:W-:Y:S01]  /*01b0*/  IMAD.IADD R3, R1, 0x1, R0 ;  /* 0x0000000101037824 */ /* 0x000fe200078e0200 */
[----:B------:R-:W-:Y:S01]  /*01c0*/  MOV R2, R6 ;  /* 0x0000000600027202 */ /* 0x000fe20000000f00 */
[----:B------:R-:W-:-:S10]  /*01d0*/  VIADD R0, R0, 0x1 ;  /* 0x0000000100007836 */ /* 0x000fd40000000000 */
[----:B------:R0:W-:Y:S04]  /*01e0*/  @!P0 STL.U8 [R3], RZ ;  /* 0x000000ff03008387 */ /* 0x0001e80000100000 */
[----:B------:R0:W-:Y:S01]  /*01f0*/  @P0 STL.U8 [R3], R4 ;  /* 0x0000000403000387 */ /* 0x0001e20000100000 */
[----:B------:R-:W-:-:S13]  /*0200*/  ISETP.NE.AND P0, PT, R6, RZ, PT ;  /* 0x000000ff0600720c */ /* 0x000fda0003f05270 */
[----:B0-----:R-:W-:Y:S05]  /*0210*/  @P0 BRA `(.L_x_3) ;  /* 0xfffffffc00d00947 */ /* 0x001fea000383ffff */
.L_x_2:
[----:B------:R-:W-:-:S13]  /*0220*/  ISETP.NE.AND P0, PT, R0, RZ, PT ;  /* 0x000000ff0000720c */ /* 0x000fda0003f05270 */
[----:B------:R-:W-:Y:S05]  /*0230*/  @!P0 BRA `(.L_x_4) ;  /* 0x00000004009c8947 */ /* 0x000fea0003800000 */
[C---:B------:R-:W-:Y:S01]  /*0240*/  ISETP.GE.U32.AND P0, PT, R0.reuse, 0x10, PT ;  /* 0x000000100000780c */ /* 0x040fe20003f06070 */
[----:B------:R-:W-:Y:S01]  /*0250*/  IMAD.MOV.U32 R2, RZ, RZ, RZ ;  /* 0x000000ffff027224 */ /* 0x000fe200078e00ff */
[----:B------:R-:W-:-:S04]  /*0260*/  LOP3.LUT R16, R0, 0xf, RZ, 0xc0, !PT ;  /* 0x0000000f00107812 */ /* 0x000fc800078ec0ff */
[----:B------:R-:W-:-:S07]  /*0270*/  ISETP.NE.AND P1, PT, R16, RZ, PT ;  /* 0x000000ff1000720c */ /* 0x000fce0003f25270 */
[----:B------:R-:W-:Y:S06]  /*0280*/  @!P0 BRA `(.L_x_5) ;  /* 0x0000000000a88947 */ /* 0x000fec0003800000 */
[C---:B------:R-:W-:Y:S01]  /*0290*/  LOP3.LUT R2, R0.reuse, 0xfffffff0, RZ, 0xc0, !PT ;  /* 0xfffffff000027812 */ /* 0x040fe200078ec0ff */
[----:B------:R-:W-:Y:S02]  /*02a0*/  VIADD R4, R0, 0xffffffff ;  /* 0xffffffff00047836 */ /* 0x000fe40000000000 */
[----:B------:R-:W-:Y:S02]  /*02b0*/  VIADD R15, R1, 0x39 ;  /* 0x00000039010f7836 */ /* 0x000fe40000000000 */
[----:B------:R-:W-:-:S07]  /*02c0*/  IMAD.MOV R3, RZ, RZ, -R2 ;  /* 0x000000ffff037224 */ /* 0x000fce00078e0a02 */
.L_x_6:
[----:B------:R-:W-:-:S05]  /*02d0*/  IADD3 R14, PT, PT, R1, R4, RZ ;  /* 0x00000004010e7210 */ /* 0x000fca0007ffe0ff */
[----:B------:R-:W2:Y:S04]  /*02e0*/  LDL.U8 R6, [R14] ;  /* 0x000000000e067983 */ /* 0x000ea80000100000 */
[----:B--2---:R0:W-:Y:S04]  /*02f0*/  STL.U8 [R15+-0x7], R6 ;  /* 0xfffff9060f007387 */ /* 0x0041e80000100000 */
[----:B------:R-:W2:Y:S04]  /*0300*/  LDL.U8 R9, [R14+-0x1] ;  /* 0xffffff000e097983 */ /* 0x000ea80000100000 */
[----:B--2---:R1:W-:Y:S04]  /*0310*/  STL.U8 [R15+-0x6], R9 ;  /* 0xfffffa090f007387 */ /* 0x0043e80000100000 */
[----:B------:R-:W2:Y:S04]  /*0320*/  LDL.U8 R10, [R14+-0x2] ;  /* 0xfffffe000e0a7983 */ /* 0x000ea80000100000 */
[----:B--2---:R2:W-:Y:S04]  /*0330*/  STL.U8 [R15+-0x5], R10 ;  /* 0xfffffb0a0f007387 */ /* 0x0045e80000100000 */
[----:B------:R-:W3:Y:S04]  /*0340*/  LDL.U8 R11, [R14+-0x3] ;  /* 0xfffffd000e0b7983 */ /* 0x000ee80000100000 */
[----:B---3--:R3:W-:Y:S04]  /*0350*/  STL.U8 [R15+-0x4], R11 ;  /* 0xfffffc0b0f007387 */ /* 0x0087e80000100000 */
[----:B------:R-:W4:Y:S04]  /*0360*/  LDL.U8 R12, [R14+-0x4] ;  /* 0xfffffc000e0c7983 */ /* 0x000f280000100000 */
[----:B----4-:R4:W-:Y:S04]  /*0370*/  STL.U8 [R15+-0x3], R12 ;  /* 0xfffffd0c0f007387 */ /* 0x0109e80000100000 */
[----:B------:R-:W5:Y:S04]  /*0380*/  LDL.U8 R13, [R14+-0x5] ;  /* 0xfffffb000e0d7983 */ /* 0x000f680000100000 */
[----:B-----5:R5:W-:Y:S04]  /*0390*/  STL.U8 [R15+-0x2], R13 ;  /* 0xfffffe0d0f007387 */ /* 0x020be80000100000 */
[----:B0-----:R-:W2:Y:S04]  /*03a0*/  LDL.U8 R6, [R14+-0x6] ;  /* 0xfffffa000e067983 */ /* 0x001ea80000100000 */
[----:B--2---:R0:W-:Y:S04]  /*03b0*/  STL.U8 [R15+-0x1], R6 ;  /* 0xffffff060f007387 */ /* 0x0041e80000100000 */
[----:B-1----:R-:W2:Y:S04]  /*03c0*/  LDL.U8 R9, [R14+-0x7] ;  /* 0xfffff9000e097983 */ /* 0x002ea80000100000 */
[----:B--2---:R1:W-:Y:S04]  /*03d0*/  STL.U8 [R15], R9 ;  /* 0x000000090f007387 */ /* 0x0043e80000100000 */
[----:B------:R-:W2:Y:S04]  /*03e0*/  LDL.U8 R10, [R14+-0x8] ;  /* 0xfffff8000e0a7983 */ /* 0x000ea80000100000 */
[----:B--2---:R2:W-:Y:S04]  /*03f0*/  STL.U8 [R15+0x1], R10 ;  /* 0x0000010a0f007387 */ /* 0x0045e80000100000 */
[----:B---3--:R-:W3:Y:S04]  /*0400*/  LDL.U8 R11, [R14+-0x9] ;  /* 0xfffff7000e0b7983 */ /* 0x008ee80000100000 */
[----:B---3--:R3:W-:Y:S04]  /*0410*/  STL.U8 [R15+0x2], R11 ;  /* 0x0000020b0f007387 */ /* 0x0087e80000100000 */
[----:B----4-:R-:W4:Y:S04]  /*0420*/  LDL.U8 R12, [R14+-0xa] ;  /* 0xfffff6000e0c7983 */ /* 0x010f280000100000 */
[----:B----4-:R-:W-:Y:S04]  /*0430*/  STL.U8 [R15+0x3], R12 ;  /* 0x0000030c0f007387 */ /* 0x010fe80000100000 */
[----:B-----5:R-:W4:Y:S04]  /*0440*/  LDL.U8 R13, [R14+-0xb] ;  /* 0xfffff5000e0d7983 */ /* 0x020f280000100000 */
[----:B----4-:R-:W-:Y:S04]  /*0450*/  STL.U8 [R15+0x4], R13 ;  /* 0x0000040d0f007387 */ /* 0x010fe80000100000 */
[----:B0-----:R-:W4:Y:S04]  /*0460*/  LDL.U8 R6, [R14+-0xc] ;  /* 0xfffff4000e067983 */ /* 0x001f280000100000 */
[----:B----4-:R-:W-:Y:S04]  /*0470*/  STL.U8 [R15+0x5], R6 ;  /* 0x000005060f007387 */ /* 0x010fe80000100000 */
[----:B-1----:R-:W4:Y:S04]  /*0480*/  LDL.U8 R9, [R14+-0xd] ;  /* 0xfffff3000e097983 */ /* 0x002f280000100000 */
[----:B----4-:R-:W-:Y:S04]  /*0490*/  STL.U8 [R15+0x6], R9 ;  /* 0x000006090f007387 */ /* 0x010fe80000100000 */
[----:B--2---:R-:W2:Y:S01]  /*04a0*/  LDL.U8 R10, [R14+-0xe] ;  /* 0xfffff2000e0a7983 */ /* 0x004ea20000100000 */
[----:B------:R-:W-:-:S05]  /*04b0*/  VIADD R3, R3, 0x10 ;  /* 0x0000001003037836 */ /* 0x000fca0000000000 */
[----:B------:R-:W-:Y:S01]  /*04c0*/  ISETP.NE.AND P0, PT, R3, RZ, PT ;  /* 0x000000ff0300720c */ /* 0x000fe20003f05270 */
[----:B--2---:R-:W-:Y:S04]  /*04d0*/  STL.U8 [R15+0x7], R10 ;  /* 0x0000070a0f007387 */ /* 0x004fe80000100000 */
[----:B---3--:R-:W2:Y:S01]  /*04e0*/  LDL.U8 R11, [R14+-0xf] ;  /* 0xfffff1000e0b7983 */ /* 0x008ea20000100000 */
[----:B------:R-:W-:-:S03]  /*04f0*/  VIADD R4, R4, 0xfffffff0 ;  /* 0xfffffff004047836 */ /* 0x000fc60000000000 */
[----:B--2---:R0:W-:Y:S02]  /*0500*/  STL.U8 [R15+0x8], R11 ;  /* 0x0000080b0f007387 */ /* 0x0041e40000100000 */
[----:B0-----:R-:W-:Y:S02]  /*0510*/  VIADD R15, R15, 0x10 ;  /* 0x000000100f0f7836 */ /* 0x001fe40000000000 */
[----:B------:R-:W-:Y:S05]  /*0520*/  @P0 BRA `(.L_x_6) ;  /* 0xfffffffc00680947 */ /* 0x000fea000383ffff */
.L_x_5:
[----:B------:R-:W-:Y:S01]  /*0530*/  VIADD R13, R1, 0x32 ;  /* 0x00000032010d7836 */ /* 0x000fe20000000000 */
[----:B------:R-:W-:Y:S06]  /*0540*/  @!P1 BRA `(.L_x_4) ;  /* 0x0000000000d89947 */ /* 0x000fec0003800000 */
[----:B------:R-:W-:Y:S02]  /*0550*/  ISETP.GE.U32.AND P0, PT, R16, 0x8, PT ;  /* 0x000000081000780c */ /* 0x000fe40003f06070 */
[----:B------:R-:W-:-:S04]  /*0560*/  LOP3.LUT R15, R0, 0x7, RZ, 0xc0, !PT ;  /* 0x00000007000f7812 */ /* 0x000fc800078ec0ff */
[----:B------:R-:W-:-:S07]  /*0570*/  ISETP.NE.AND P1, PT, R15, RZ, PT ;  /* 0x000000ff0f00720c */ /* 0x000fce0003f25270 */
[----:B------:R-:W-:Y:S06]  /*0580*/  @!P0 BRA `(.L_x_7) ;  /* 0x0000000000508947 */ /* 0x000fec0003800000 */
[----:B------:R-:W-:-:S04]  /*0590*/  LOP3.LUT R3, RZ, R2, RZ, 0x33, !PT ;  /* 0x00000002ff037212 */ /* 0x000fc800078e33ff */
[----:B------:R-:W-:-:S05]  /*05a0*/  IADD3 R14, PT, PT, R1, R3, R0 ;  /* 0x00000003010e7210 */ /* 0x000fca0007ffe000 */
[----:B------:R-:W2:Y:S01]  /*05b0*/  LDL.U8 R3, [R14] ;  /* 0x000000000e037983 */ /* 0x000ea20000100000 */
[----:B------:R-:W-:-:S05]  /*05c0*/  IADD3 R12, PT, PT, R1, R2, RZ ;  /* 0x00000002010c7210 */ /* 0x000fca0007ffe0ff */
[----:B--2---:R0:W-:Y:S04]  /*05d0*/  STL.U8 [R12+0x32], R3 ;  /* 0x000032030c007387 */ /* 0x0041e80000100000 */
[----:B------:R-:W2:Y:S04]  /*05e0*/  LDL.U8 R4, [R14+-0x1] ;  /* 0xffffff000e047983 */ /* 0x000ea80000100000 */
[----:B--2---:R1:W-:Y:S04]  /*05f0*/  STL.U8 [R12+0x33], R4 ;  /* 0x000033040c007387 */ /* 0x0043e80000100000 */
[----:B------:R-:W2:Y:S04]  /*0600*/  LDL.U8 R6, [R14+-0x2] ;  /* 0xfffffe000e067983 */ /* 0x000ea80000100000 */
[----:B--2---:R2:W-:Y:S04]  /*0610*/  STL.U8 [R12+0x34], R6 ;  /* 0x000034060c007387 */ /* 0x0045e80000100000 */
[----:B------:R-:W3:Y:S04]  /*0620*/  LDL.U8 R9, [R14+-0x3] ;  /* 0xfffffd000e097983 */ /* 0x000ee80000100000 */
[----:B---3--:R2:W-:Y:S04]  /*0630*/  STL.U8 [R12+0x35], R9 ;  /* 0x000035090c007387 */ /* 0x0085e80000100000 */
[----:B------:R-:W3:Y:S04]  /*0640*/  LDL.U8 R10, [R14+-0x4] ;  /* 0xfffffc000e0a7983 */ /* 0x000ee80000100000 */
[----:B---3--:R2:W-:Y:S04]  /*0650*/  STL.U8 [R12+0x36], R10 ;  /* 0x0000360a0c007387 */ /* 0x0085e80000100000 */
[----:B------:R-:W3:Y:S04]  /*0660*/  LDL.U8 R11, [R14+-0x5] ;  /* 0xfffffb000e0b7983 */ /* 0x000ee80000100000 */
[----:B---3--:R2:W-:Y:S04]  /*0670*/  STL.U8 [R12+0x37], R11 ;  /* 0x0000370b0c007387 */ /* 0x0085e80000100000 */
[----:B0-----:R-:W3:Y:S04]  /*0680*/  LDL.U8 R3, [R14+-0x6] ;  /* 0xfffffa000e037983 */ /* 0x001ee80000100000 */
[----:B---3--:R2:W-:Y:S04]  /*0690*/  STL.U8 [R12+0x38], R3 ;  /* 0x000038030c007387 */ /* 0x0085e80000100000 */
[----:B-1----:R-:W3:Y:S01]  /*06a0*/  LDL.U8 R4, [R14+-0x7] ;  /* 0xfffff9000e047983 */ /* 0x002ee20000100000 */
[----:B------:R-:W-:-:S03]  /*06b0*/  VIADD R2, R2, 0x8 ;  /* 0x0000000802027836 */ /* 0x000fc60000000000 */
[----:B---3--:R2:W-:Y:S04]  /*06c0*/  STL.U8 [R12+0x39], R4 ;  /* 0x000039040c007387 */ /* 0x0085e80000100000 */
.L_x_7:
[----:B------:R-:W-:Y:S05]  /*06d0*/  @!P1 BRA `(.L_x_4) ;  /* 0x0000000000749947 */ /* 0x000fea0003800000 */
[----:B------:R-:W-:Y:S02]  /*06e0*/  ISETP.GE.U32.AND P0, PT, R15, 0x4, PT ;  /* 0x000000040f00780c */ /* 0x000fe40003f06070 */
[----:B--2---:R-:W-:-:S04]  /*06f0*/  LOP3.LUT R10, R0, 0x3, RZ, 0xc0, !PT ;  /* 0x00000003000a7812 */ /* 0x004fc800078ec0ff */
[----:B------:R-:W-:-:S07]  /*0700*/  ISETP.NE.AND P1, PT, R10, RZ, PT ;  /* 0x000000ff0a00720c */ /* 0x000fce0003f25270 */
[----:B------:R-:W-:Y:S06]  /*0710*/  @!P0 BRA `(.L_x_8) ;  /* 0x0000000000308947 */ /* 0x000fec0003800000 */
[----:B------:R-:W-:-:S04]  /*0720*/  LOP3.LUT R3, RZ, R2, RZ, 0x33, !PT ;  /* 0x00000002ff037212 */ /* 0x000fc800078e33ff */
[----:B------:R-:W-:-:S05]  /*0730*/  IADD3 R11, PT, PT, R1, R3, R0 ;  /* 0x00000003010b7210 */ /* 0x000fca0007ffe000 */
[----:B------:R-:W2:Y:S01]  /*0740*/  LDL.U8 R3, [R11] ;  /* 0x000000000b037983 */ /* 0x000ea20000100000 */
[----:B------:R-:W-:-:S05]  /*0750*/  IMAD.IADD R12, R1, 0x1, R2 ;  /* 0x00000001010c7824 */ /* 0x000fca00078e0202 */
[----:B--2---:R0:W-:Y:S04]  /*0760*/  STL.U8 [R12+0x32], R3 ;  /* 0x000032030c007387 */ /* 0x0041e80000100000 */
[----:B------:R-:W2:Y:S04]  /*0770*/  LDL.U8 R4, [R11+-0x1] ;  /* 0xffffff000b047983 */ /* 0x000ea80000100000 */
[----:B--2---:R0:W-:Y:S04]  /*0780*/  STL.U8 [R12+0x33], R4 ;  /* 0x000033040c007387 */ /* 0x0041e80000100000 */
[----:B------:R-:W2:Y:S04]  /*0790*/  LDL.U8 R6, [R11+-0x2] ;  /* 0xfffffe000b067983 */ /* 0x000ea80000100000 */
[----:B--2---:R0:W-:Y:S04]  /*07a0*/  STL.U8 [R12+0x34], R6 ;  /* 0x000034060c007387 */ /* 0x0041e80000100000 */
[----:B------:R-:W2:Y:S01]  /*07b0*/  LDL.U8 R9, [R11+-0x3] ;  /* 0xfffffd000b097983 */ /* 0x000ea20000100000 */
[----:B------:R-:W-:-:S03]  /*07c0*/  VIADD R2, R2, 0x4 ;  /* 0x0000000402027836 */ /* 0x000fc60000000000 */
[----:B--2---:R0:W-:Y:S04]  /*07d0*/  STL.U8 [R12+0x35], R9 ;  /* 0x000035090c007387 */ /* 0x0041e80000100000 */
.L_x_8:
[----:B------:R-:W-:Y:S05]  /*07e0*/  @!P1 BRA `(.L_x_4) ;  /* 0x0000000000309947 */ /* 0x000fea0003800000 */
[----:B0-----:R-:W-:Y:S01]  /*07f0*/  LOP3.LUT R3, RZ, R2, RZ, 0x33, !PT ;  /* 0x00000002ff037212 */ /* 0x001fe200078e33ff */
[----:B------:R-:W-:Y:S01]  /*0800*/  IMAD.IADD R6, R2, 0x1, R13 ;  /* 0x0000000102067824 */ /* 0x000fe200078e020d */
[----:B------:R-:W-:-:S03]  /*0810*/  IADD3 R4, PT, PT, -R10, RZ, RZ ;  /* 0x000000ff0a047210 */ /* 0x000fc60007ffe1ff */
[----:B------:R-:W-:-:S07]  /*0820*/  IMAD.IADD R2, R3, 0x1, R0 ;  /* 0x0000000103027824 */ /* 0x000fce00078e0200 */
.L_x_9:
[----:B------:R-:W-:-:S06]  /*0830*/  IMAD.IADD R3, R1, 0x1, R2 ;  /* 0x0000000101037824 */ /* 0x000fcc00078e0202 */
[----:B------:R-:W2:Y:S01]  /*0840*/  LDL.U8 R3, [R3] ;  /* 0x0000000003037983 */ /* 0x000ea20000100000 */
[----:B------:R-:W-:Y:S02]  /*0850*/  VIADD R4, R4, 0x1 ;  /* 0x0000000104047836 */ /* 0x000fe40000000000 */
[----:B------:R-:W-:-:S03]  /*0860*/  VIADD R2, R2, 0xffffffff ;  /* 0xffffffff02027836 */ /* 0x000fc60000000000 */
[----:B------:R-:W-:Y:S01]  /*0870*/  ISETP.NE.AND P0, PT, R4, RZ, PT ;  /* 0x000000ff0400720c */ /* 0x000fe20003f05270 */
[----:B--2---:R0:W-:Y:S02]  /*0880*/  STL.U8 [R6], R3 ;  /* 0x0000000306007387 */ /* 0x0041e40000100000 */
[----:B0-----:R-:W-:-:S10]  /*0890*/  IADD3 R6, PT, PT, R6, 0x1, RZ ;  /* 0x0000000106067810 */ /* 0x001fd40007ffe0ff */
[----:B------:R-:W-:Y:S05]  /*08a0*/  @P0 BRA `(.L_x_9) ;  /* 0xfffffffc00e00947 */ /* 0x000fea000383ffff */
.L_x_4:
[----:B0-2---:R-:W-:Y:S01]  /*08b0*/  IADD3 R6, PT, PT, R5, -0x1, R8 ;  /* 0xffffffff05067810 */ /* 0x005fe20007ffe008 */
[----:B------:R-:W-:Y:S01]  /*08c0*/  BSSY.RECONVERGENT B1, `(.L_x_10) ;  /* 0x0000012000017945 */ /* 0x000fe20003800200 */
[----:B------:R-:W-:Y:S02]  /*08d0*/  IMAD.MOV.U32 R3, RZ, RZ, RZ ;  /* 0x000000ffff037224 */ /* 0x000fe400078e00ff */
[----:B------:R-:W-:-:S13]  /*08e0*/  ISETP.NE.AND P0, PT, R6, RZ, PT ;  /* 0x000000ff0600720c */ /* 0x000fda0003f05270 */
[----:B------:R-:W-:Y:S05]  /*08f0*/  @!P0 BRA `(.L_x_11) ;  /* 0x0000000000388947 */ /* 0x000fea0003800000 */
[----:B------:R-:W-:Y:S02]  /*0900*/  IMAD.MOV.U32 R3, RZ, RZ, RZ ;  /* 0x000000ffff037224 */ /* 0x000fe400078e00ff */
[----:B------:R-:W-:-:S07]  /*0910*/  IMAD.MOV.U32 R2, RZ, RZ, R6 ;  /* 0x000000ffff027224 */ /* 0x000fce00078e0006 */
.L_x_12:
[----:B------:R-:W-:-:S05]  /*0920*/  VIADD R4, R2, 0x1 ;  /* 0x0000000102047836 */ /* 0x000fca0000000000 */
[----:B------:R-:W-:Y:S01]  /*0930*/  LEA.HI.SX32 R10, R4, 0xffffffff, 0x1f ;  /* 0xffffffff040a7811 */ /* 0x000fe200078ffaff */
[----:B------:R-:W-:Y:S02]  /*0940*/  IMAD.IADD R4, R1, 0x1, R3 ;  /* 0x0000000101047824 */ /* 0x000fe400078e0203 */
[----:B------:R-:W-:Y:S01]  /*0950*/  VIADD R3, R3, 0x1 ;  /* 0x0000000103037836 */ /* 0x000fe20000000000 */
[----:B------:R-:W-:-:S04]  /*0960*/  LEA R9, R10, 0x1, 0x1 ;  /* 0x000000010a097811 */ /* 0x000fc800078e08ff */
[----:B------:R-:W-:Y:S01]  /*0970*/  ISETP.NE.AND P0, PT, R2, R9, PT ;  /* 0x000000090200720c */ /* 0x000fe20003f05270 */
[----:B------:R-:W-:Y:S01]  /*0980*/  IMAD.MOV.U32 R2, RZ, RZ, R10 ;  /* 0x000000ffff027224 */ /* 0x000fe200078e000a */
[----:B------:R-:W-:-:S11]  /*0990*/  MOV R9, 0x1 ;  /* 0x0000000100097802 */ /* 0x000fd60000000f00 */
[----:B------:R0:W-:Y:S04]  /*09a0*/  @!P0 STL.U8 [R4], RZ ;  /* 0x000000ff04008387 */ /* 0x0001e80000100000 */
[----:B------:R0:W-:Y:S01]  /*09b0*/  @P0 STL.U8 [R4], R9 ;  /* 0x0000000904000387 */ /* 0x0001e20000100000 */
[----:B------:R-:W-:-:S13]  /*09c0*/  ISETP.NE.AND P0, PT, R10, RZ, PT ;  /* 0x000000ff0a00720c */ /* 0x000fda0003f05270 */
[----:B0-----:R-:W-:Y:S05]  /*09d0*/  @P0 BRA `(.L_x_12) ;  /* 0xfffffffc00d00947 */ /* 0x001fea000383ffff */
.L_x_11:
[----:B------:R-:W-:Y:S05]  /*09e0*/  BSYNC.RECONVERGENT B1 ;  /* 0x0000000000017941 */ /* 0x000fea0003800200 */
.L_x_10:
[----:B------:R-:W-:Y:S01]  /*09f0*/  ISETP.NE.AND P0, PT, R3, RZ, PT ;  /* 0x000000ff0300720c */ /* 0x000fe20003f05270 */
[----:B------:R-:W-:Y:S01]  /*0a00*/  BSSY.RECONVERGENT B1, `(.L_x_13) ;  /* 0x000007b000017945 */ /* 0x000fe20003800200 */
[----:B------:R-:W-:-:S11]  /*0a10*/  VIADD R9, R1, 0x4b ;  /* 0x0000004b01097836 */ /* 0x000fd60000000000 */
[----:B------:R-:W-:Y:S05]  /*0a20*/  @!P0 BRA `(.L_x_14) ;  /* 0x0000000400e08947 */ /* 0x000fea0003800000 */
[C---:B------:R-:W-:Y:S01]  /*0a30*/  ISETP.GE.U32.AND P0, PT, R3.reuse, 0x4, PT ;  /* 0x000000040300780c */ /* 0x040fe20003f06070 */
[----:B------:R-:W-:Y:S01]  /*0a40*/  BSSY.RECONVERGENT B2, `(.L_x_15) ;  /* 0x0000068000027945 */ /* 0x000fe20003800200 */
[----:B------:R-:W-:Y:S01]  /*0a50*/  HFMA2 R4, -RZ, RZ, 0, 0 ;  /* 0x00000000ff047431 */ /* 0x000fe200000001ff */
[----:B------:R-:W-:-:S10]  /*0a60*/  LOP3.LUT R10, R3, 0x3, RZ, 0xc0, !PT ;  /* 0x00000003030a7812 */ /* 0x000fd400078ec0ff */
[----:B------:R-:W-:Y:S05]  /*0a70*/  @!P0 BRA `(.L_x_16) ;  /* 0x0000000400908947 */ /* 0x000fea0003800000 */
[C---:B------:R-:W-:Y:S01]  /*0a80*/  LOP3.LUT R4, R3.reuse, 0xfffffffc, RZ, 0xc0, !PT ;  /* 0xfffffffc03047812 */ /* 0x040fe200078ec0ff */
[----:B------:R-:W-:Y:S01]  /*0a90*/  BSSY.RELIABLE B3, `(.L_x_17) ;  /* 0x0000054000037945 */ /* 0x000fe20003800100 */
[----:B------:R-:W-:Y:S02]  /*0aa0*/  VIADD R2, R3, 0xffffffff ;  /* 0xffffffff03027836 */ /* 0x000fe40000000000 */
[----:B------:R-:W-:Y:S02]  /*0ab0*/  VIADD R11, R1, 0x4e ;  /* 0x0000004e010b7836 */ /* 0x000fe40000000000 */
[----:B------:R-:W-:-:S05]  /*0ac0*/  IMAD.MOV R12, RZ, RZ, -R4 ;  /* 0x000000ffff0c7224 */ /* 0x000fca00078e0a04 */
[----:B------:R-:W-:-:S13]  /*0ad0*/  ISETP.GE.AND P0, PT, R12, RZ, PT ;  /* 0x000000ff0c00720c */ /* 0x000fda0003f06270 */
[----:B------:R-:W-:Y:S05]  /*0ae0*/  @P0 BRA `(.L_x_18) ;  /* 0x0000000400380947 */ /* 0x000fea0003800000 */
[----:B------:R-:W-:Y:S01]  /*0af0*/  IMAD.MOV R13, RZ, RZ, -R12 ;  /* 0x000000ffff0d7224 */ /* 0x000fe200078e0a0c */
[----:B------:R-:W-:Y:S01]  /*0b00*/  BSSY.RECONVERGENT B4, `(.L_x_19) ;  /* 0x000002e000047945 */ /* 0x000fe20003800200 */
[----:B------:R-:W-:-:S03]  /*0b10*/  PLOP3.LUT P0, PT, PT, PT, PT, 0x80, 0x8 ;  /* 0x000000000008781c */ /* 0x000fc60003f0f070 */
[----:B------:R-:W-:-:S13]  /*0b20*/  ISETP.GT.AND P1, PT, R13, 0xc, PT ;  /* 0x0000000c0d00780c */ /* 0x000fda0003f24270 */
[----:B------:R-:W-:Y:S05]  /*0b30*/  @!P1 BRA `(.L_x_20) ;  /* 0x0000000000a89947 */ /* 0x000fea0003800000 */
[----:B------:R-:W-:-:S13]  /*0b40*/  PLOP3.LUT P0, PT, PT, PT, PT, 0x8, 0x80 ;  /* 0x000000000080781c */ /* 0x000fda0003f0e170 */
.L_x_21:
[----:B------:R-:W-:-:S05]  /*0b50*/  IADD3 R13, PT, PT, R1, R2, RZ ;  /* 0x00000002010d7210 */ /* 0x000fca0007ffe0ff */
[----:B------:R-:W2:Y:S04]  /*0b60*/  LDL.U8 R14, [R13] ;  /* 0x000000000d0e7983 */ /* 0x000ea80000100000 */
[----:B--2---:R0:W-:Y:S04]  /*0b70*/  STL.U8 [R11+-0x3], R14 ;  /* 0xfffffd0e0b007387 */ /* 0x0041e80000100000 */
[----:B------:R-:W2:Y:S04]  /*0b80*/  LDL.U8 R16, [R13+-0x1] ;  /* 0xffffff000d107983 */ /* 0x000ea80000100000 */
[----:B--2---:R1:W-:Y:S04]  /*0b90*/  STL.U8 [R11+-0x2], R16 ;  /* 0xfffffe100b007387 */ /* 0x0043e80000100000 */
[----:B------:R-:W2:Y:S01]  /*0ba0*/  LDL.U8 R18, [R13+-0x2] ;  /* 0xfffffe000d127983 */ /* 0x000ea20000100000 */
[----:B------:R-:W-:-:S03]  /*0bb0*/  IADD3 R17, PT, PT, R1, -0x4, R2 ;  /* 0xfffffffc01117810 */ /* 0x000fc60007ffe002 */
[----:B--2---:R2:W-:Y:S04]  /*0bc0*/  STL.U8 [R11+-0x1], R18 ;  /* 0xffffff120b007387 */ /* 0x0045e80000100000 */
[----:B------:R-:W3:Y:S04]  /*0bd0*/  LDL.U8 R20, [R13+-0x3] ;  /* 0xfffffd000d147983 */ /* 0x000ee80000100000 */
[----:B---3--:R3:W-:Y:S04]  /*0be0*/  STL.U8 [R11], R20 ;  /* 0x000000140b007387 */ /* 0x0087e80000100000 */
[----:B------:R-:W4:Y:S04]  /*0bf0*/  LDL.U8 R22, [R17] ;  /* 0x0000000011167983 */ /* 0x000f280000100000 */
[----:B----4-:R4:W-:Y:S04]  /*0c00*/  STL.U8 [R11+0x1], R22 ;  /* 0x000001160b007387 */ /* 0x0109e80000100000 */
[----:B------:R-:W5:Y:S04]  /*0c10*/  LDL.U8 R24, [R17+-0x1] ;  /* 0xffffff0011187983 */ /* 0x000f680000100000 */
[----:B-----5:R5:W-:Y:S04]  /*0c20*/  STL.U8 [R11+0x2], R24 ;  /* 0x000002180b007387 */ /* 0x020be80000100000 */
[----:B0-----:R-:W2:Y:S01]  /*0c30*/  LDL.U8 R14, [R17+-0x2] ;  /* 0xfffffe00110e7983 */ /* 0x001ea20000100000 */
[----:B------:R-:W-:-:S03]  /*0c40*/  IADD3 R15, PT, PT, R1, -0x8, R2 ;  /* 0xfffffff8010f7810 */ /* 0x000fc60007ffe002 */
[----:B--2---:R0:W-:Y:S04]  /*0c50*/  STL.U8 [R11+0x3], R14 ;  /* 0x0000030e0b007387 */ /* 0x0041e80000100000 */
[----:B-1----:R-:W2:Y:S04]  /*0c60*/  LDL.U8 R16, [R17+-0x3] ;  /* 0xfffffd0011107983 */ /* 0x002ea80000100000 */
[----:B--2---:R1:W-:Y:S04]  /*0c70*/  STL.U8 [R11+0x4], R16 ;  /* 0x000004100b007387 */ /* 0x0043e80000100000 */
[----:B------:R-:W2:Y:S04]  /*0c80*/  LDL.U8 R18, [R15] ;  /* 0x000000000f127983 */ /* 0x000ea80000100000 */
[----:B--2---:R2:W-:Y:S04]  /*0c90*/  STL.U8 [R11+0x5], R18 ;  /* 0x000005120b007387 */ /* 0x0045e80000100000 */
[----:B---3--:R-:W3:Y:S04]  /*0ca0*/  LDL.U8 R20, [R15+-0x1] ;  /* 0xffffff000f147983 */ /* 0x008ee80000100000 */
[----:B---3--:R3:W-:Y:S04]  /*0cb0*/  STL.U8 [R11+0x6], R20 ;  /* 0x000006140b007387 */ /* 0x0087e80000100000 */
[----:B----4-:R-:W4:Y:S01]  /*0cc0*/  LDL.U8 R22, [R15+-0x2] ;  /* 0xfffffe000f167983 */ /* 0x010f220000100000 */
[----:B------:R-:W-:-:S03]  /*0cd0*/  IADD3 R13, PT, PT, R1, -0xc, R2 ;  /* 0xfffffff4010d7810 */ /* 0x000fc60007ffe002 */
[----:B----4-:R-:W-:Y:S04]  /*0ce0*/  STL.U8 [R11+0x7], R22 ;  /* 0x000007160b007387 */ /* 0x010fe80000100000 */
[----:B-----5:R-:W4:Y:S04]  /*0cf0*/  LDL.U8 R24, [R15+-0x3] ;  /* 0xfffffd000f187983 */ /* 0x020f280000100000 */
[----:B----4-:R-:W-:Y:S04]  /*0d00*/  STL.U8 [R11+0x8], R24 ;  /* 0x000008180b007387 */ /* 0x010fe80000100000 */
[----:B0-----:R-:W4:Y:S04]  /*0d10*/  LDL.U8 R14, [R13] ;  /* 0x000000000d0e7983 */ /* 0x001f280000100000 */
[----:B----4-:R-:W-:Y:S04]  /*0d20*/  STL.U8 [R11+0x9], R14 ;  /* 0x0000090e0b007387 */ /* 0x010fe80000100000 */
[----:B-1----:R-:W4:Y:S04]  /*0d30*/  LDL.U8 R16, [R13+-0x1] ;  /* 0xffffff000d107983 */ /* 0x002f280000100000 */
[----:B----4-:R-:W-:Y:S04]  /*0d40*/  STL.U8 [R11+0xa], R16 ;  /* 0x00000a100b007387 */ /* 0x010fe80000100000 */
[----:B--2---:R-:W2:Y:S01]  /*0d50*/  LDL.U8 R18, [R13+-0x2] ;  /* 0xfffffe000d127983 */ /* 0x004ea20000100000 */
[----:B------:R-:W-:-:S05]  /*0d60*/  VIADD R12, R12, 0x10 ;  /* 0x000000100c0c7836 */ /* 0x000fca0000000000 */
[----:B------:R-:W-:Y:S01]  /*0d70*/  ISETP.GE.AND P1, PT, R12, -0xc, PT ;  /* 0xfffffff40c00780c */ /* 0x000fe20003f26270 */
[----:B--2---:R-:W-:Y:S04]  /*0d80*/  STL.U8 [R11+0xb], R18 ;  /* 0x00000b120b007387 */ /* 0x004fe80000100000 */
[----:B---3--:R-:W2:Y:S01]  /*0d90*/  LDL.U8 R20, [R13+-0x3] ;  /* 0xfffffd000d147983 */ /* 0x008ea20000100000 */
[----:B------:R-:W-:-:S03]  /*0da0*/  VIADD R2, R2, 0xfffffff0 ;  /* 0xfffffff002027836 */ /* 0x000fc60000000000 */
[----:B--2---:R0:W-:Y:S02]  /*0db0*/  STL.U8 [R11+0xc], R20 ;  /* 0x00000c140b007387 */ /* 0x0041e40000100000 */
[----:B0-----:R-:W-:Y:S02]  /*0dc0*/  VIADD R11, R11, 0x10 ;  /* 0x000000100b0b7836 */ /* 0x001fe40000000000 */
[----:B------:R-:W-:Y:S05]  /*0dd0*/  @!P1 BRA `(.L_x_21) ;  /* 0xfffffffc005c9947 */ /* 0x000fea000383ffff */
.L_x_20:
[----:B------:R-:W-:Y:S05]  /*0de0*/  BSYNC.RECONVERGENT B4 ;  /* 0x0000000000047941 */ /* 0x000fea0003800200 */
.L_x_19:
[----:B------:R-:W-:Y:S01]  /*0df0*/  IMAD.MOV R13, RZ, RZ, -R12 ;  /* 0x000000ffff0d7224 */ /* 0x000fe200078e0a0c */
[----:B------:R-:W-:Y:S04]  /*0e00*/  BSSY.RECONVERGENT B4, `(.L_x_22) ;  /* 0x0000019000047945 */ /* 0x000fe80003800200 */
[----:B------:R-:W-:-:S13]  /*0e10*/  ISETP.GT.AND P1, PT, R13, 0x4, PT ;  /* 0x000000040d00780c */ /* 0x000fda0003f24270 */
[----:B------:R-:W-:Y:S05]  /*0e20*/  @!P1 BRA `(.L_x_23) ;  /* 0x0000000000589947 */ /* 0x000fea0003800000 */
[----:B------:R-:W-:-:S05]  /*0e30*/  IADD3 R15, PT, PT, R1, R2, RZ ;  /* 0x00000002010f7210 */ /* 0x000fca0007ffe0ff */
[----:B------:R-:W2:Y:S04]  /*0e40*/  LDL.U8 R14, [R15] ;  /* 0x000000000f0e7983 */ /* 0x000ea80000100000 */
[----:B--2---:R0:W-:Y:S04]  /*0e50*/  STL.U8 [R11+-0x3], R14 ;  /* 0xfffffd0e0b007387 */ /* 0x0041e80000100000 */
[----:B------:R-:W2:Y:S04]  /*0e60*/  LDL.U8 R16, [R15+-0x1] ;  /* 0xffffff000f107983 */ /* 0x000ea80000100000 */
[----:B--2---:R1:W-:Y:S04]  /*0e70*/  STL.U8 [R11+-0x2], R16 ;  /* 0xfffffe100b007387 */ /* 0x0043e80000100000 */
[----:B------:R-:W2:Y:S01]  /*0e80*/  LDL.U8 R18, [R15+-0x2] ;  /* 0xfffffe000f127983 */ /* 0x000ea20000100000 */
[----:B------:R-:W-:-:S03]  /*0e90*/  IADD3 R13, PT, PT, R1, -0x4, R2 ;  /* 0xfffffffc010d7810 */ /* 0x000fc60007ffe002 */
[----:B--2---:R-:W-:Y:S04]  /*0ea0*/  STL.U8 [R11+-0x1], R18 ;  /* 0xffffff120b007387 */ /* 0x004fe80000100000 */
[----:B------:R-:W2:Y:S04]  /*0eb0*/  LDL.U8 R20, [R15+-0x3] ;  /* 0xfffffd000f147983 */ /* 0x000ea80000100000 */
[----:B--2---:R-:W-:Y:S04]  /*0ec0*/  STL.U8 [R11], R20 ;  /* 0x000000140b007387 */ /* 0x004fe80000100000 */
[----:B------:R-:W2:Y:S04]  /*0ed0*/  LDL.U8 R22, [R13] ;  /* 0x000000000d167983 */ /* 0x000ea80000100000 */
[----:B--2---:R-:W-:Y:S04]  /*0ee0*/  STL.U8 [R11+0x1], R22 ;  /* 0x000001160b007387 */ /* 0x004fe80000100000 */
[----:B------:R-:W2:Y:S04]  /*0ef0*/  LDL.U8 R24, [R13+-0x1] ;  /* 0xffffff000d187983 */ /* 0x000ea80000100000 */
[----:B--2---:R-:W-:Y:S04]  /*0f00*/  STL.U8 [R11+0x2], R24 ;  /* 0x000002180b007387 */ /* 0x004fe80000100000 */
[----:B0-----:R-:W2:Y:S04]  /*0f10*/  LDL.U8 R14, [R13+-0x2] ;  /* 0xfffffe000d0e7983 */ /* 0x001ea80000100000 */
[----:B--2---:R-:W-:Y:S04]  /*0f20*/  STL.U8 [R11+0x3], R14 ;  /* 0x0000030e0b007387 */ /* 0x004fe80000100000 */
[----:B-1----:R-:W2:Y:S01]  /*0f30*/  LDL.U8 R16, [R13+-0x3] ;  /* 0xfffffd000d107983 */ /* 0x002ea20000100000 */
[----:B------:R-:W-:Y:S01]  /*0f40*/  PLOP3.LUT P0, PT, PT, PT, PT, 0x8, 0x80 ;  /* 0x000000000080781c */ /* 0x000fe20003f0e170 */
[----:B------:R-:W-:-:S02]  /*0f50*/  VIADD R12, R12, 0x8 ;  /* 0x000000080c0c7836 */ /* 0x000fc40000000000 */
[----:B------:R-:W-:Y:S01]  /*0f60*/  VIADD R2, R2, 0xfffffff8 ;  /* 0xfffffff802027836 */ /* 0x000fe20000000000 */
[----:B--2---:R0:W-:Y:S02]  /*0f70*/  STL.U8 [R11+0x4], R16 ;  /* 0x000004100b007387 */ /* 0x0041e40000100000 */
[----:B0-----:R-:W-:-:S07]  /*0f80*/  VIADD R11, R11, 0x8 ;  /* 0x000000080b0b7836 */ /* 0x001fce0000000000 */
.L_x_23:
[----:B------:R-:W-:Y:S05]  /*0f90*/  BSYNC.RECONVERGENT B4 ;  /* 0x0000000000047941 */ /* 0x000fea0003800200 */
.L_x_22:
[----:B------:R-:W-:-:S13]  /*0fa0*/  ISETP.NE.OR P0, PT, R12, RZ, P0 ;  /* 0x000000ff0c00720c */ /* 0x000fda0000705670 */
[----:B------:R-:W-:Y:S05]  /*0fb0*/  @!P0 BREAK.RELIABLE B3 ;  /* 0x0000000000038942 */ /* 0x000fea0003800100 */
[----:B------:R-:W-:Y:S05]  /*0fc0*/  @!P0 BRA `(.L_x_16) ;  /* 0x00000000003c8947 */ /* 0x000fea0003800000 */
.L_x_18:
[----:B------:R-:W-:Y:S05]  /*0fd0*/  BSYNC.RELIABLE B3 ;  /* 0x0000000000037941 */ /* 0x000fea0003800100 */
.L_x_17:
[----:B------:R-:W-:-:S05]  /*0fe0*/  IMAD.IADD R13, R1, 0x1, R2 ;  /* 0x00000001010d7824 */ /* 0x000fca00078e0202 */
[----:B------:R-:W2:Y:S04]  /*0ff0*/  LDL.U8 R14, [R13] ;  /* 0x000000000d0e7983 */ /* 0x000ea80000100000 */
[----:B--2---:R-:W-:Y:S04]  /*1000*/  STL.U8 [R11+-0x3], R14 ;  /* 0xfffffd0e0b007387 */ /* 0x004fe80000100000 */
[----:B------:R-:W2:Y:S04]  /*1010*/  LDL.U8 R16, [R13+-0x1] ;  /* 0xffffff000d107983 */ /* 0x000ea80000100000 */
[----:B--2---:R-:W-:Y:S04]  /*1020*/  STL.U8 [R11+-0x2], R16 ;  /* 0xfffffe100b007387 */ /* 0x004fe80000100000 */
[----:B------:R-:W2:Y:S01]  /*1030*/  LDL.U8 R18, [R13+-0x2] ;  /* 0xfffffe000d127983 */ /* 0x000ea20000100000 */
[----:B------:R-:W-:-:S04]  /*1040*/  IADD3 R12, PT, PT, R12, 0x4, RZ ;  /* 0x000000040c0c7810 */ /* 0x000fc80007ffe0ff */
[----:B------:R-:W-:Y:S01]  /*1050*/  ISETP.NE.AND P0, PT, R12, RZ, PT ;  /* 0x000000ff0c00720c */ /* 0x000fe20003f05270 */
[----:B--2---:R-:W-:Y:S04]  /*1060*/  STL.U8 [R11+-0x1], R18 ;  /* 0xffffff120b007387 */ /* 0x004fe80000100000 */
[----:B------:R-:W2:Y:S01]  /*1070*/  LDL.U8 R20, [R13+-0x3] ;  /* 0xfffffd000d147983 */ /* 0x000ea20000100000 */
[----:B------:R-:W-:-:S03]  /*1080*/  VIADD R2, R2, 0xfffffffc ;  /* 0xfffffffc02027836 */ /* 0x000fc60000000000 */
[----:B--2---:R0:W-:Y:S02]  /*1090*/  STL.U8 [R11], R20 ;  /* 0x000000140b007387 */ /* 0x0041e40000100000 */
[----:B0-----:R-:W-:Y:S02]  /*10a0*/  VIADD R11, R11, 0x4 ;  /* 0x000000040b0b7836 */ /* 0x001fe40000000000 */
[----:B------:R-:W-:Y:S05]  /*10b0*/  @P0 BRA `(.L_x_17) ;  /* 0xfffffffc00c80947 */ /* 0x000fea000383ffff */
.L_x_16:
[----:B------:R-:W-:Y:S05]  /*10c0*/  BSYNC.RECONVERGENT B2 ;  /* 0x0000000000027941 */ /* 0x000fea0003800200 */
.L_x_15:
[----:B------:R-:W-:-:S13]  /*10d0*/  ISETP.NE.AND P0, PT, R10, RZ, PT ;  /* 0x000000ff0a00720c */ /* 0x000fda0003f05270 */
[----:B------:R-:W-:Y:S05]  /*10e0*/  @!P0 BRA `(.L_x_14) ;  /* 0x0000000000308947 */ /* 0x000fea0003800000 */
[----:B------:R-:W-:Y:S01]  /*10f0*/  LOP3.LUT R2, RZ, R4, RZ, 0x33, !PT ;  /* 0x00000004ff027212 */ /* 0x000fe200078e33ff */
[----:B------:R-:W-:Y:S02]  /*1100*/  IMAD.MOV R10, RZ, RZ, -R10 ;  /* 0x000000ffff0a7224 */ /* 0x000fe400078e0a0a */
[----:B------:R-:W-:Y:S01]  /*1110*/  IMAD.IADD R11, R4, 0x1, R9 ;  /* 0x00000001040b7824 */ /* 0x000fe200078e0209 */
[----:B------:R-:W-:-:S07]  /*1120*/  IADD3 R2, PT, PT, R2, R3, RZ ;  /* 0x0000000302027210 */ /* 0x000fce0007ffe0ff */
.L_x_24:
[----:B------:R-:W-:-:S06]  /*1130*/  IMAD.IADD R4, R1, 0x1, R2 ;  /* 0x0000000101047824 */ /* 0x000fcc00078e0202 */
[----:B------:R-:W2:Y:S01]  /*1140*/  LDL.U8 R4, [R4] ;  /* 0x0000000004047983 */ /* 0x000ea20000100000 */
[----:B------:R-:W-:Y:S02]  /*1150*/  VIADD R10, R10, 0x1 ;  /* 0x000000010a0a7836 */ /* 0x000fe40000000000 */
[----:B------:R-:W-:-:S03]  /*1160*/  VIADD R2, R2, 0xffffffff ;  /* 0xffffffff02027836 */ /* 0x000fc60000000000 */
[----:B------:R-:W-:Y:S01]  /*1170*/  ISETP.NE.AND P0, PT, R10, RZ, PT ;  /* 0x000000ff0a00720c */ /* 0x000fe20003f05270 */
[----:B--2---:R0:W-:Y:S02]  /*1180*/  STL.U8 [R11], R4 ;  /* 0x000000040b007387 */ /* 0x0041e40000100000 */
[----:B0-----:R-:W-:-:S10]  /*1190*/  VIADD R11, R11, 0x1 ;  /* 0x000000010b0b7836 */ /* 0x001fd40000000000 */
[----:B------:R-:W-:Y:S05]  /*11a0*/  @P0 BRA `(.L_x_24) ;  /* 0xfffffffc00e00947 */ /* 0x000fea000383ffff */
.L_x_14:
[----:B------:R-:W-:Y:S05]  /*11b0*/  BSYNC.RECONVERGENT B1 ;  /* 0x0000000000017941 */ /* 0x000fea0003800200 */
.L_x_13:
[----:B------:R-:W-:Y:S01]  /*11c0*/  ISETP.NE.AND P0, PT, R3, RZ, PT ;  /* 0x000000ff0300720c */ /* 0x000fe20003f05270 */
[----:B------:R-:W-:Y:S01]  /*11d0*/  BSSY.RECONVERGENT B1, `(.L_x_25) ;  /* 0x0000010000017945 */ /* 0x000fe20003800200 */
[----:B------:R-:W-:Y:S02]  /*11e0*/  HFMA2 R10, -RZ, RZ, 0, 0 ;  /* 0x00000000ff0a7431 */ /* 0x000fe400000001ff */
[----:B------:R-:W-:-:S13]  /*11f0*/  ISETP.EQ.OR P0, PT, R0, RZ, !P0 ;  /* 0x000000ff0000720c */ /* 0x000fda0004702670 */
[----:B------:R-:W-:Y:S05]  /*1200*/  @P0 BRA `(.L_x_26) ;  /* 0x0000000000300947 */ /* 0x000fea0003800000 */
[----:B------:R-:W-:Y:S01]  /*1210*/  VIMNMX.U32 R13, PT, PT, R3, R0, PT ;  /* 0x00000000030d7248 */ /* 0x000fe20003fe0000 */
[----:B------:R-:W-:-:S07]  /*1220*/  IMAD.MOV.U32 R2, RZ, RZ, RZ ;  /* 0x000000ffff027224 */ /* 0x000fce00078e00ff */
.L_x_27:
[----:B------:R-:W-:-:S05]  /*1230*/  IMAD.IADD R12, R1, 0x1, R2 ;  /* 0x00000001010c7824 */ /* 0x000fca00078e0202 */
[----:B------:R-:W2:Y:S04]  /*1240*/  LDL.U8 R4, [R12+0x32] ;  /* 0x000032000c047983 */ /* 0x000ea80000100000 */
[----:B------:R-:W2:Y:S01]  /*1250*/  LDL.U8 R11, [R12+0x4b] ;  /* 0x00004b000c0b7983 */ /* 0x000ea20000100000 */
[----:B------:R-:W-:Y:S01]  /*1260*/  IMAD.MOV.U32 R10, RZ, RZ, R2 ;  /* 0x000000ffff0a7224 */ /* 0x000fe200078e0002 */
[----:B--2---:R-:W-:-:S13]  /*1270*/  ISETP.NE.AND P0, PT, R4, R11, PT ;  /* 0x0000000b0400720c */ /* 0x004fda0003f05270 */
[----:B------:R-:W-:Y:S05]  /*1280*/  @P0 BRA `(.L_x_26) ;  /* 0x0000000000100947 */ /* 0x000fea0003800000 */
[----:B------:R-:W-:-:S05]  /*1290*/  VIADD R2, R2, 0x1 ;  /* 0x0000000102027836 */ /* 0x000fca0000000000 */
[----:B------:R-:W-:-:S13]  /*12a0*/  ISETP.NE.AND P0, PT, R2, R13, PT ;  /* 0x0000000d0200720c */ /* 0x000fda0003f05270 */
[----:B------:R-:W-:Y:S05]  /*12b0*/  @P0 BRA `(.L_x_27) ;  /* 0xfffffffc00dc0947 */ /* 0x000fea000383ffff */
[----:B------:R-:W-:-:S07]  /*12c0*/  MOV R10, R13 ;  /* 0x0000000d000a7202 */ /* 0x000fce0000000f00 */
.L_x_26:
[----:B------:R-:W-:Y:S05]  /*12d0*/  BSYNC.RECONVERGENT B1 ;  /* 0x0000000000017941 */ /* 0x000fea0003800200 */
.L_x_25:
[----:B------:R-:W-:Y:S01]  /*12e0*/  IMAD.IADD R4, R0, 0x1, -R10 ;  /* 0x0000000100047824 */ /* 0x000fe200078e0a0a */
[----:B------:R-:W-:Y:S01]  /*12f0*/  BSSY.RECONVERGENT B1, `(.L_x_28) ;  /* 0x000007e000017945 */ /* 0x000fe20003800200 */
[----:B------:R-:W-:-:S03]  /*1300*/  IMAD.MOV.U32 R2, RZ, RZ, RZ ;  /* 0x000000ffff027224 */ /* 0x000fc600078e00ff */
[----:B------:R-:W-:-:S13]  /*1310*/  ISETP.GE.AND P0, PT, R4, 0x1, PT ;  /* 0x000000010400780c */ /* 0x000fda0003f06270 */
[----:B------:R-:W-:Y:S05]  /*1320*/  @!P0 BRA `(.L_x_29) ;  /* 0x0000000400e88947 */ /* 0x000fea0003800000 */
[----:B------:R-:W-:Y:S01]  /*1330*/  IMAD.IADD R2, R10, 0x1, -R0 ;  /* 0x000000010a027824 */ /* 0x000fe200078e0a00 */
[----:B------:R-:W-:Y:S01]  /*1340*/  BSSY.RECONVERGENT B2, `(.L_x_30) ;  /* 0x0000069000027945 */ /* 0x000fe20003800200 */
[----:B------:R-:W-:-:S03]  /*1350*/  LOP3.LUT R11, R4, 0x3, RZ, 0xc0, !PT ;  /* 0x00000003040b7812 */ /* 0x000fc600078ec0ff */
[----:B------:R-:W-:Y:S01]  /*1360*/  ISETP.GT.U32.AND P0, PT, R2, -0x4, PT ;  /* 0xfffffffc0200780c */ /* 0x000fe20003f04070 */
[----:B------:R-:W-:-:S12]  /*1370*/  IMAD.MOV.U32 R2, RZ, RZ, RZ ;  /* 0x000000ffff027224 */ /* 0x000fd800078e00ff */
[----:B------:R-:W-:Y:S05]  /*1380*/  @P0 BRA `(.L_x_31) ;  /* 0x0000000400900947 */ /* 0x000fea0003800000 */
[----:B------:R-:W-:Y:S01]  /*1390*/  LOP3.LUT R2, R4, 0x7ffffffc, RZ, 0xc0, !PT ;  /* 0x7ffffffc04027812 */ /* 0x000fe200078ec0ff */
[----:B------:R-:W-:Y:S01]  /*13a0*/  BSSY.RELIABLE B3, `(.L_x_32) ;  /* 0x0000054000037945 */ /* 0x000fe20003800100 */
[----:B------:R-:W-:Y:S02]  /*13b0*/  VIADD R12, R1, 0x2 ;  /* 0x00000002010c7836 */ /* 0x000fe40000000000 */
[----:B------:R-:W-:Y:S01]  /*13c0*/  IADD3 R13, PT, PT, -R2, RZ, RZ ;  /* 0x000000ff020d7210 */ /* 0x000fe20007ffe1ff */
[----:B------:R-:W-:-:S03]  /*13d0*/  VIADD R4, R0, 0xffffffff ;  /* 0xffffffff00047836 */ /* 0x000fc60000000000 */
        /* <DEDUP_REMOVED lines=8> */
.L_x_36:
[----:B------:R-:W-:-:S05]  /*1460*/  IMAD.IADD R18, R1, 0x1, R4 ;  /* 0x0000000101127824 */ /* 0x000fca00078e0204 */
[----:B------:R-:W2:Y:S04]  /*1470*/  LDL.U8 R14, [R18+0x32] ;  /* 0x00003200120e7983 */ /* 0x000ea80000100000 */
[----:B------:R-:W2:Y:S02]  /*1480*/  LDL.U8 R15, [R18+0x31] ;  /* 0x00003100120f7983 */ /* 0x000ea40000100000 */
[----:B--2---:R-:W-:-:S05]  /*1490*/  PRMT R15, R15, 0x7604, R14 ;  /* 0x000076040f0f7816 */ /* 0x004fca000000000e */
[----:B------:R0:W-:Y:S04]  /*14a0*/  STL.U16 [R12+-0x2], R15 ;  /* 0xfffffe0f0c007387 */ /* 0x0001e80000100400 */
[----:B------:R-:W2:Y:S04]  /*14b0*/  LDL.U8 R14, [R18+0x30] ;  /* 0x00003000120e7983 */ /* 0x000ea80000100000 */
[----:B------:R-:W2:Y:S01]  /*14c0*/  LDL.U8 R17, [R18+0x2f] ;  /* 0x00002f0012117983 */ /* 0x000ea20000100000 */
[----:B------:R-:W-:Y:S02]  /*14d0*/  IADD3 R16, PT, PT, R1, -0x4, R4 ;  /* 0xfffffffc01107810 */ /* 0x000fe40007ffe004 */
[----:B--2---:R-:W-:-:S05]  /*14e0*/  PRMT R17, R17, 0x7604, R14 ;  /* 0x0000760411117816 */ /* 0x004fca000000000e */
[----:B------:R1:W-:Y:S04]  /*14f0*/  STL.U16 [R12], R17 ;  /* 0x000000110c007387 */ /* 0x0003e80000100400 */
[----:B------:R-:W2:Y:S04]  /*1500*/  LDL.U8 R14, [R16+0x32] ;  /* 0x00003200100e7983 */ /* 0x000ea80000100000 */
[----:B------:R-:W2:Y:S02]  /*1510*/  LDL.U8 R19, [R16+0x31] ;  /* 0x0000310010137983 */ /* 0x000ea40000100000 */
[----:B--2---:R-:W-:-:S05]  /*1520*/  PRMT R19, R19, 0x7604, R14 ;  /* 0x0000760413137816 */ /* 0x004fca000000000e */
[----:B------:R2:W-:Y:S04]  /*1530*/  STL.U16 [R12+0x2], R19 ;  /* 0x000002130c007387 */ /* 0x0005e80000100400 */
[----:B------:R-:W3:Y:S04]  /*1540*/  LDL.U8 R14, [R16+0x30] ;  /* 0x00003000100e7983 */ /* 0x000ee80000100000 */
[----:B0-----:R-:W3:Y:S01]  /*1550*/  LDL.U8 R15, [R16+0x2f] ;  /* 0x00002f00100f7983 */ /* 0x001ee20000100000 */
[----:B------:R-:W-:Y:S02]  /*1560*/  IADD3 R18, PT, PT, R1, -0x8, R4 ;  /* 0xfffffff801127810 */ /* 0x000fe40007ffe004 */
[----:B---3--:R-:W-:-:S05]  /*1570*/  PRMT R15, R15, 0x7604, R14 ;  /* 0x000076040f0f7816 */ /* 0x008fca000000000e */
[----:B------:R0:W-:Y:S04]  /*1580*/  STL.U16 [R12+0x4], R15 ;  /* 0x0000040f0c007387 */ /* 0x0001e80000100400 */
[----:B------:R-:W3:Y:S04]  /*1590*/  LDL.U8 R14, [R18+0x32] ;  /* 0x00003200120e7983 */ /* 0x000ee80000100000 */
[----:B-1----:R-:W3:Y:S02]  /*15a0*/  LDL.U8 R17, [R18+0x31] ;  /* 0x0000310012117983 */ /* 0x002ee40000100000 */
[----:B---3--:R-:W-:-:S05]  /*15b0*/  PRMT R17, R17, 0x7604, R14 ;  /* 0x0000760411117816 */ /* 0x008fca000000000e */
[----:B------:R1:W-:Y:S04]  /*15c0*/  STL.U16 [R12+0x6], R17 ;  /* 0x000006110c007387 */ /* 0x0003e80000100400 */
[----:B------:R-:W3:Y:S04]  /*15d0*/  LDL.U8 R14, [R18+0x30] ;  /* 0x00003000120e7983 */ /* 0x000ee80000100000 */
[----:B--2---:R-:W3:Y:S01]  /*15e0*/  LDL.U8 R19, [R18+0x2f] ;  /* 0x00002f0012137983 */ /* 0x004ee20000100000 */
[----:B------:R-:W-:Y:S02]  /*15f0*/  IADD3 R16, PT, PT, R1, -0xc, R4 ;  /* 0xfffffff401107810 */ /* 0x000fe40007ffe004 */
[----:B---3--:R-:W-:-:S05]  /*1600*/  PRMT R19, R19, 0x7604, R14 ;  /* 0x0000760413137816 */ /* 0x008fca000000000e */
[----:B------:R-:W-:Y:S04]  /*1610*/  STL.U16 [R12+0x8], R19 ;  /* 0x000008130c007387 */ /* 0x000fe80000100400 */
[----:B------:R-:W2:Y:S04]  /*1620*/  LDL.U8 R14, [R16+0x32] ;  /* 0x00003200100e7983 */ /* 0x000ea80000100000 */
[----:B0-----:R-:W2:Y:S01]  /*1630*/  LDL.U8 R15, [R16+0x31] ;  /* 0x00003100100f7983 */ /* 0x001ea20000100000 */
[----:B------:R-:W-:Y:S02]  /*1640*/  IADD3 R13, PT, PT, R13, 0x10, RZ ;  /* 0x000000100d0d7810 */ /* 0x000fe40007ffe0ff */
[----:B--2---:R-:W-:-:S05]  /*1650*/  PRMT R15, R15, 0x7604, R14 ;  /* 0x000076040f0f7816 */ /* 0x004fca000000000e */
[----:B------:R-:W-:Y:S04]  /*1660*/  STL.U16 [R12+0xa], R15 ;  /* 0x00000a0f0c007387 */ /* 0x000fe80000100400 */
[----:B------:R-:W2:Y:S04]  /*1670*/  LDL.U8 R14, [R16+0x30] ;  /* 0x00003000100e7983 */ /* 0x000ea80000100000 */
[----:B-1----:R-:W2:Y:S01]  /*1680*/  LDL.U8 R17, [R16+0x2f] ;  /* 0x00002f0010117983 */ /* 0x002ea20000100000 */
[----:B------:R-:W-:Y:S01]  /*1690*/  ISETP.GE.AND P1, PT, R13, -0xc, PT ;  /* 0xfffffff40d00780c */ /* 0x000fe20003f26270 */
[----:B------:R-:W-:Y:S01]  /*16a0*/  VIADD R4, R4, 0xfffffff0 ;  /* 0xfffffff004047836 */ /* 0x000fe20000000000 */
[----:B--2---:R-:W-:-:S05]  /*16b0*/  PRMT R17, R17, 0x7604, R14 ;  /* 0x0000760411117816 */ /* 0x004fca000000000e */
[----:B------:R0:W-:Y:S02]  /*16c0*/  STL.U16 [R12+0xc], R17 ;  /* 0x00000c110c007387 */ /* 0x0001e40000100400 */
[----:B0-----:R-:W-:-:S04]  /*16d0*/  VIADD R12, R12, 0x10 ;  /* 0x000000100c0c7836 */ /* 0x001fc80000000000 */
[----:B------:R-:W-:Y:S05]  /*16e0*/  @!P1 BRA `(.L_x_36) ;  /* 0xfffffffc005c9947 */ /* 0x000fea000383ffff */
.L_x_35:
[----:B------:R-:W-:Y:S05]  /*16f0*/  BSYNC.RECONVERGENT B4 ;  /* 0x0000000000047941 */ /* 0x000fea0003800200 */
.L_x_34:
[----:B------:R-:W-:Y:S01]  /*1700*/  IMAD.MOV R14, RZ, RZ, -R13 ;  /* 0x000000ffff0e7224 */ /* 0x000fe200078e0a0d */
[----:B------:R-:W-:Y:S04]  /*1710*/  BSSY.RECONVERGENT B4, `(.L_x_37) ;  /* 0x0000019000047945 */ /* 0x000fe80003800200 */
[----:B------:R-:W-:-:S13]  /*1720*/  ISETP.GT.AND P1, PT, R14, 0x4, PT ;  /* 0x000000040e00780c */ /* 0x000fda0003f24270 */
[----:B------:R-:W-:Y:S05]  /*1730*/  @!P1 BRA `(.L_x_38) ;  /* 0x0000000000589947 */ /* 0x000fea0003800000 */
        /* <DEDUP_REMOVED lines=9> */
[----:B------:R-:W-:Y:S04]  /*17d0*/  STL.U16 [R12], R17 ;  /* 0x000000110c007387 */ /* 0x000fe80000100400 */
[----:B------:R-:W2:Y:S04]  /*17e0*/  LDL.U8 R14, [R16+0x32] ;  /* 0x00003200100e7983 */ /* 0x000ea80000100000 */
[----:B------:R-:W2:Y:S02]  /*17f0*/  LDL.U8 R19, [R16+0x31] ;  /* 0x0000310010137983 */ /* 0x000ea40000100000 */
[----:B--2---:R-:W-:-:S05]  /*1800*/  PRMT R19, R19, 0x7604, R14 ;  /* 0x0000760413137816 */ /* 0x004fca000000000e */
[----:B------:R-:W-:Y:S04]  /*1810*/  STL.U16 [R12+0x2], R19 ;  /* 0x000002130c007387 */ /* 0x000fe80000100400 */
[----:B------:R-:W2:Y:S04]  /*1820*/  LDL.U8 R14, [R16+0x30] ;  /* 0x00003000100e7983 */ /* 0x000ea80000100000 */
[----:B0-----:R-:W2:Y:S01]  /*1830*/  LDL.U8 R15, [R16+0x2f] ;  /* 0x00002f00100f7983 */ /* 0x001ea20000100000 */
[----:B------:R-:W-:Y:S01]  /*1840*/  PLOP3.LUT P0, PT, PT, PT, PT, 0x8, 0x80 ;  /* 0x000000000080781c */ /* 0x000fe20003f0e170 */
[----:B------:R-:W-:Y:S01]  /*1850*/  VIADD R4, R4, 0xfffffff8 ;  /* 0xfffffff804047836 */ /* 0x000fe20000000000 */
[----:B------:R-:W-:-:S02]  /*1860*/  IADD3 R13, PT, PT, R13, 0x8, RZ ;  /* 0x000000080d0d7810 */ /* 0x000fc40007ffe0ff */
[----:B--2---:R-:W-:-:S05]  /*1870*/  PRMT R15, R15, 0x7604, R14 ;  /* 0x000076040f0f7816 */ /* 0x004fca000000000e */
[----:B------:R0:W-:Y:S02]  /*1880*/  STL.U16 [R12+0x4], R15 ;  /* 0x0000040f0c007387 */ /* 0x0001e40000100400 */
[----:B0-----:R-:W-:-:S07]  /*1890*/  VIADD R12, R12, 0x8 ;  /* 0x000000080c0c7836 */ /* 0x001fce0000000000 */
.L_x_38:
[----:B------:R-:W-:Y:S05]  /*18a0*/  BSYNC.RECONVERGENT B4 ;  /* 0x0000000000047941 */ /* 0x000fea0003800200 */
.L_x_37:
[----:B------:R-:W-:-:S13]  /*18b0*/  ISETP.EQ.AND P1, PT, R13, RZ, PT ;  /* 0x000000ff0d00720c */ /* 0x000fda0003f22270 */
[----:B------:R-:W-:Y:S05]  /*18c0*/  @!P0 BREAK.RELIABLE P1, B3 ;  /* 0x0000000000038942 */ /* 0x000fea0000800100 */
[----:B------:R-:W-:Y:S05]  /*18d0*/  @!P0 BRA P1, `(.L_x_31) ;  /* 0x00000000003c8947 */ /* 0x000fea0000800000 */
.L_x_33:
[----:B------:R-:W-:Y:S05]  /*18e0*/  BSYNC.RELIABLE B3 ;  /* 0x0000000000037941 */ /* 0x000fea0003800100 */
.L_x_32:
[----:B------:R-:W-:-:S05]  /*18f0*/  IMAD.IADD R16, R1, 0x1, R4 ;  /* 0x0000000101107824 */ /* 0x000fca00078e0204 */
[----:B------:R-:W2:Y:S04]  /*1900*/  LDL.U8 R14, [R16+0x32] ;  /* 0x00003200100e7983 */ /* 0x000ea80000100000 */
[----:B------:R-:W2:Y:S01]  /*1910*/  LDL.U8 R15, [R16+0x31] ;  /* 0x00003100100f7983 */ /* 0x000ea20000100000 */
[----:B------:R-:W-:Y:S01]  /*1920*/  VIADD R13, R13, 0x4 ;  /* 0x000000040d0d7836 */ /* 0x000fe20000000000 */
[----:B--2---:R-:W-:-:S05]  /*1930*/  PRMT R17, R15, 0x7604, R14 ;  /* 0x000076040f117816 */ /* 0x004fca000000000e */
[----:B------:R-:W-:Y:S04]  /*1940*/  STL.U16 [R12+-0x2], R17 ;  /* 0xfffffe110c007387 */ /* 0x000fe80000100400 */
[----:B------:R-:W2:Y:S04]  /*1950*/  LDL.U8 R14, [R16+0x30] ;  /* 0x00003000100e7983 */ /* 0x000ea80000100000 */
[----:B------:R-:W2:Y:S01]  /*1960*/  LDL.U8 R15, [R16+0x2f] ;  /* 0x00002f00100f7983 */ /* 0x000ea20000100000 */
[----:B------:R-:W-:Y:S02]  /*1970*/  ISETP.NE.AND P0, PT, R13, RZ, PT ;  /* 0x000000ff0d00720c */ /* 0x000fe40003f05270 */
[----:B------:R-:W-:-:S02]  /*1980*/  IADD3 R4, PT, PT, R4, -0x4, RZ ;  /* 0xfffffffc04047810 */ /* 0x000fc40007ffe0ff */
[----:B--2---:R-:W-:-:S05]  /*1990*/  PRMT R15, R15, 0x7604, R14 ;  /* 0x000076040f0f7816 */ /* 0x004fca000000000e */
[----:B------:R0:W-:Y:S02]  /*19a0*/  STL.U16 [R12], R15 ;  /* 0x0000000f0c007387 */ /* 0x0001e40000100400 */
[----:B0-----:R-:W-:Y:S02]  /*19b0*/  VIADD R12, R12, 0x4 ;  /* 0x000000040c0c7836 */ /* 0x001fe40000000000 */
[----:B------:R-:W-:Y:S05]  /*19c0*/  @P0 BRA `(.L_x_32) ;  /* 0xfffffffc00c80947 */ /* 0x000fea000383ffff */
.L_x_31:
[----:B------:R-:W-:Y:S05]  /*19d0*/  BSYNC.RECONVERGENT B2 ;  /* 0x0000000000027941 */ /* 0x000fea0003800200 */
.L_x_30:
[----:B------:R-:W-:-:S13]  /*19e0*/  ISETP.NE.AND P0, PT, R11, RZ, PT ;  /* 0x000000ff0b00720c */ /* 0x000fda0003f05270 */
[----:B------:R-:W-:Y:S05]  /*19f0*/  @!P0 BRA `(.L_x_29) ;  /* 0x0000000000348947 */ /* 0x000fea0003800000 */
[----:B------:R-:W-:Y:S01]  /*1a00*/  LOP3.LUT R13, RZ, R2, RZ, 0x33, !PT ;  /* 0x00000002ff0d7212 */ /* 0x000fe200078e33ff */
[----:B------:R-:W-:Y:S01]  /*1a10*/  IMAD.IADD R12, R1, 0x1, R2 ;  /* 0x00000001010c7824 */ /* 0x000fe200078e0202 */
[----:B------:R-:W-:Y:S01]  /*1a20*/  IADD3 R2, PT, PT, R2, R11, RZ ;  /* 0x0000000b02027210 */ /* 0x000fe20007ffe0ff */
[----:B------:R-:W-:Y:S02]  /*1a30*/  IMAD.MOV R4, RZ, RZ, -R11 ;  /* 0x000000ffff047224 */ /* 0x000fe400078e0a0b */
[----:B------:R-:W-:-:S07]  /*1a40*/  IMAD.IADD R0, R13, 0x1, R0 ;  /* 0x000000010d007824 */ /* 0x000fce00078e0200 */
.L_x_39:
[----:B------:R-:W-:-:S06]  /*1a50*/  IMAD.IADD R11, R1, 0x1, R0 ;  /* 0x00000001010b7824 */ /* 0x000fcc00078e0200 */
[----:B------:R-:W2:Y:S01]  /*1a60*/  LDL.U8 R11, [R11+0x32] ;  /* 0x000032000b0b7983 */ /* 0x000ea20000100000 */
[----:B------:R-:W-:Y:S02]  /*1a70*/  VIADD R4, R4, 0x1 ;  /* 0x0000000104047836 */ /* 0x000fe40000000000 */
[----:B------:R-:W-:-:S03]  /*1a80*/  VIADD R0, R0, 0xffffffff ;  /* 0xffffffff00007836 */ /* 0x000fc60000000000 */
[----:B------:R-:W-:Y:S01]  /*1a90*/  ISETP.NE.AND P0, PT, R4, RZ, PT ;  /* 0x000000ff0400720c */ /* 0x000fe20003f05270 */
[----:B--2---:R0:W-:Y:S02]  /*1aa0*/  STL.U8 [R12], R11 ;  /* 0x0000000b0c007387 */ /* 0x0041e40000100000 */
[----:B0-----:R-:W-:-:S10]  /*1ab0*/  VIADD R12, R12, 0x1 ;  /* 0x000000010c0c7836 */ /* 0x001fd40000000000 */
[----:B------:R-:W-:Y:S05]  /*1ac0*/  @P0 BRA `(.L_x_39) ;  /* 0xfffffffc00e00947 */ /* 0x000fea000383ffff */
.L_x_29:
[----:B------:R-:W-:Y:S05]  /*1ad0*/  BSYNC.RECONVERGENT B1 ;  /* 0x0000000000017941 */ /* 0x000fea0003800200 */
.L_x_28:
[----:B------:R-:W-:Y:S01]  /*1ae0*/  ISETP.GE.U32.AND P0, PT, R10, R3, PT ;  /* 0x000000030a00720c */ /* 0x000fe20003f06070 */
[----:B------:R-:W-:-:S12]  /*1af0*/  BSSY.RECONVERGENT B1, `(.L_x_40) ;  /* 0x0000074000017945 */ /* 0x000fd80003800200 */
[----:B------:R-:W-:Y:S05]  /*1b00*/  @P0 BRA `(.L_x_41) ;  /* 0x0000000400c80947 */ /* 0x000fea0003800000 */
[C---:B------:R-:W-:Y:S01]  /*1b10*/  IADD3 R0, PT, PT, -R10.reuse, R3, RZ ;  /* 0x000000030a007210 */ /* 0x040fe20007ffe1ff */
[----:B------:R-:W-:Y:S01]  /*1b20*/  IMAD.IADD R4, R10, 0x1, -R3 ;  /* 0x000000010a047824 */ /* 0x000fe200078e0a03 */
[----:B------:R-:W-:Y:S02]  /*1b30*/  BSSY.RECONVERGENT B2, `(.L_x_42) ;  /* 0x0000012000027945 */ /* 0x000fe40003800200 */
[----:B------:R-:W-:Y:S01]  /*1b40*/  LOP3.LUT P0, R11, R0, 0x3, RZ, 0xc0, !PT ;  /* 0x00000003000b7812 */ /* 0x000fe2000780c0ff */
[----:B------:R-:W-:Y:S01]  /*1b50*/  IMAD.MOV.U32 R0, RZ, RZ, R2 ;  /* 0x000000ffff007224 */ /* 0x000fe200078e0002 */
[----:B------:R-:W-:Y:S01]  /*1b60*/  ISETP.GT.U32.AND P1, PT, R4, -0x4, PT ;  /* 0xfffffffc0400780c */ /* 0x000fe20003f24070 */
[----:B------:R-:W-:-:S10]  /*1b70*/  IMAD.MOV.U32 R4, RZ, RZ, R10 ;  /* 0x000000ffff047224 */ /* 0x000fd400078e000a */
[----:B------:R-:W-:Y:S05]  /*1b80*/  @!P0 BRA `(.L_x_43) ;  /* 0x0000000000308947 */ /* 0x000fea0003800000 */
[C---:B------:R-:W-:Y:S01]  /*1b90*/  IMAD.IADD R4, R11.reuse, 0x1, R10 ;  /* 0x000000010b047824 */ /* 0x040fe200078e020a */
[----:B------:R-:W-:Y:S01]  /*1ba0*/  IADD3 R0, PT, PT, R11, R2, RZ ;  /* 0x000000020b007210 */ /* 0x000fe20007ffe0ff */
[----:B------:R-:W-:Y:S02]  /*1bb0*/  IMAD.MOV R11, RZ, RZ, -R11 ;  /* 0x000000ffff0b7224 */ /* 0x000fe400078e0a0b */
[----:B------:R-:W-:Y:S02]  /*1bc0*/  IMAD.IADD R12, R10, 0x1, R9 ;  /* 0x000000010a0c7824 */ /* 0x000fe400078e0209 */
[----:B------:R-:W-:-:S07]  /*1bd0*/  IMAD.IADD R13, R1, 0x1, R2 ;  /* 0x00000001010d7824 */ /* 0x000fce00078e0202 */
.L_x_44:
[----:B------:R0:W2:Y:S01]  /*1be0*/  LDL.U8 R10, [R12] ;  /* 0x000000000c0a7983 */ /* 0x0000a20000100000 */
[----:B------:R-:W-:-:S05]  /*1bf0*/  VIADD R11, R11, 0x1 ;  /* 0x000000010b0b7836 */ /* 0x000fca0000000000 */
[----:B------:R-:W-:Y:S02]  /*1c00*/  ISETP.NE.AND P0, PT, R11, RZ, PT ;  /* 0x000000ff0b00720c */ /* 0x000fe40003f05270 */
[----:B0-----:R-:W-:Y:S01]  /*1c10*/  IADD3 R12, PT, PT, R12, 0x1, RZ ;  /* 0x000000010c0c7810 */ /* 0x001fe20007ffe0ff */
[----:B--2---:R0:W-:Y:S02]  /*1c20*/  STL.U8 [R13], R10 ;  /* 0x0000000a0d007387 */ /* 0x0041e40000100000 */
[----:B0-----:R-:W-:-:S08]  /*1c30*/  VIADD R13, R13, 0x1 ;  /* 0x000000010d0d7836 */ /* 0x001fd00000000000 */
[----:B------:R-:W-:Y:S05]  /*1c40*/  @P0 BRA `(.L_x_44) ;  /* 0xfffffffc00e40947 */ /* 0x000fea000383ffff */
.L_x_43:
[----:B------:R-:W-:Y:S05]  /*1c50*/  BSYNC.RECONVERGENT B2 ;  /* 0x0000000000027941 */ /* 0x000fea0003800200 */
.L_x_42:
[----:B------:R-:W-:Y:S05]  /*1c60*/  @P1 BRA `(.L_x_41) ;  /* 0x0000000400701947 */ /* 0x000fea0003800000 */
[C---:B------:R-:W-:Y:S01]  /*1c70*/  IMAD.IADD R3, R4.reuse, 0x1, -R3 ;  /* 0x0000000104037824 */ /* 0x040fe200078e0a03 */
[----:B------:R-:W-:Y:S01]  /*1c80*/  BSSY.RELIABLE B2, `(.L_x_45) ;  /* 0x000004d000027945 */ /* 0x000fe20003800100 */
[----:B------:R-:W-:Y:S02]  /*1c90*/  IADD3 R9, PT, PT, R4, 0x3, R9 ;  /* 0x0000000304097810 */ /* 0x000fe40007ffe009 */
[----:B------:R-:W-:Y:S02]  /*1ca0*/  IADD3 R0, PT, PT, R0, 0x1, R1 ;  /* 0x0000000100007810 */ /* 0x000fe40007ffe001 */
        /* <DEDUP_REMOVED lines=8> */
.L_x_49:
[----:B------:R-:W2:Y:S04]  /*1d30*/  LDL.U8 R11, [R9+-0x3] ;  /* 0xfffffd00090b7983 */ /* 0x000ea80000100000 */
[----:B--2---:R0:W-:Y:S04]  /*1d40*/  STL.U8 [R0+-0x1], R11 ;  /* 0xffffff0b00007387 */ /* 0x0041e80000100000 */
[----:B------:R-:W2:Y:S04]  /*1d50*/  LDL.U8 R13, [R9+-0x2] ;  /* 0xfffffe00090d7983 */ /* 0x000ea80000100000 */
[----:B--2---:R1:W-:Y:S04]  /*1d60*/  STL.U8 [R0], R13 ;  /* 0x0000000d00007387 */ /* 0x0043e80000100000 */
[----:B------:R-:W2:Y:S04]  /*1d70*/  LDL.U8 R15, [R9+-0x1] ;  /* 0xffffff00090f7983 */ /* 0x000ea80000100000 */
[----:B--2---:R2:W-:Y:S04]  /*1d80*/  STL.U8 [R0+0x1], R15 ;  /* 0x0000010f00007387 */ /* 0x0045e80000100000 */
[----:B------:R-:W3:Y:S04]  /*1d90*/  LDL.U8 R17, [R9] ;  /* 0x0000000009117983 */ /* 0x000ee80000100000 */
[----:B---3--:R3:W-:Y:S04]  /*1da0*/  STL.U8 [R0+0x2], R17 ;  /* 0x0000021100007387 */ /* 0x0087e80000100000 */
[----:B------:R-:W4:Y:S04]  /*1db0*/  LDL.U8 R19, [R9+0x1] ;  /* 0x0000010009137983 */ /* 0x000f280000100000 */
[----:B----4-:R4:W-:Y:S04]  /*1dc0*/  STL.U8 [R0+0x3], R19 ;  /* 0x0000031300007387 */ /* 0x0109e80000100000 */
[----:B------:R-:W5:Y:S04]  /*1dd0*/  LDL.U8 R21, [R9+0x2] ;  /* 0x0000020009157983 */ /* 0x000f680000100000 */
[----:B-----5:R5:W-:Y:S04]  /*1de0*/  STL.U8 [R0+0x4], R21 ;  /* 0x0000041500007387 */ /* 0x020be80000100000 */
[----:B0-----:R-:W2:Y:S04]  /*1df0*/  LDL.U8 R11, [R9+0x3] ;  /* 0x00000300090b7983 */ /* 0x001ea80000100000 */
[----:B--2---:R0:W-:Y:S04]  /*1e00*/  STL.U8 [R0+0x5], R11 ;  /* 0x0000050b00007387 */ /* 0x0041e80000100000 */
[----:B-1----:R-:W2:Y:S04]  /*1e10*/  LDL.U8 R13, [R9+0x4] ;  /* 0x00000400090d7983 */ /* 0x002ea80000100000 */
[----:B--2---:R1:W-:Y:S04]  /*1e20*/  STL.U8 [R0+0x6], R13 ;  /* 0x0000060d00007387 */ /* 0x0043e80000100000 */
[----:B------:R-:W2:Y:S04]  /*1e30*/  LDL.U8 R15, [R9+0x5] ;  /* 0x00000500090f7983 */ /* 0x000ea80000100000 */
[----:B--2---:R2:W-:Y:S04]  /*1e40*/  STL.U8 [R0+0x7], R15 ;  /* 0x0000070f00007387 */ /* 0x0045e80000100000 */
[----:B---3--:R-:W3:Y:S04]  /*1e50*/  LDL.U8 R17, [R9+0x6] ;  /* 0x0000060009117983 */ /* 0x008ee80000100000 */
[----:B---3--:R3:W-:Y:S04]  /*1e60*/  STL.U8 [R0+0x8], R17 ;  /* 0x0000081100007387 */ /* 0x0087e80000100000 */
[----:B----4-:R-:W4:Y:S04]  /*1e70*/  LDL.U8 R19, [R9+0x7] ;  /* 0x0000070009137983 */ /* 0x010f280000100000 */
[----:B----4-:R-:W-:Y:S04]  /*1e80*/  STL.U8 [R0+0x9], R19 ;  /* 0x0000091300007387 */ /* 0x010fe80000100000 */
[----:B-----5:R-:W4:Y:S04]  /*1e90*/  LDL.U8 R21, [R9+0x8] ;  /* 0x0000080009157983 */ /* 0x020f280000100000 */
[----:B----4-:R-:W-:Y:S04]  /*1ea0*/  STL.U8 [R0+0xa], R21 ;  /* 0x00000a1500007387 */ /* 0x010fe80000100000 */
[----:B0-----:R-:W4:Y:S04]  /*1eb0*/  LDL.U8 R11, [R9+0x9] ;  /* 0x00000900090b7983 */ /* 0x001f280000100000 */
[----:B----4-:R-:W-:Y:S04]  /*1ec0*/  STL.U8 [R0+0xb], R11 ;  /* 0x00000b0b00007387 */ /* 0x010fe80000100000 */
[----:B-1----:R-:W4:Y:S04]  /*1ed0*/  LDL.U8 R13, [R9+0xa] ;  /* 0x00000a00090d7983 */ /* 0x002f280000100000 */
[----:B----4-:R-:W-:Y:S04]  /*1ee0*/  STL.U8 [R0+0xc], R13 ;  /* 0x00000c0d00007387 */ /* 0x010fe80000100000 */
[----:B--2---:R-:W2:Y:S01]  /*1ef0*/  LDL.U8 R15, [R9+0xb] ;  /* 0x00000b00090f7983 */ /* 0x004ea20000100000 */
[----:B------:R-:W-:-:S05]  /*1f00*/  VIADD R3, R3, 0x10 ;  /* 0x0000001003037836 */ /* 0x000fca0000000000 */
[----:B------:R-:W-:Y:S01]  /*1f10*/  ISETP.GE.AND P1, PT, R3, -0xc, PT ;  /* 0xfffffff40300780c */ /* 0x000fe20003f26270 */
[----:B--2---:R-:W-:Y:S04]  /*1f20*/  STL.U8 [R0+0xd], R15 ;  /* 0x00000d0f00007387 */ /* 0x004fe80000100000 */
[----:B---3--:R0:W2:Y:S02]  /*1f30*/  LDL.U8 R17, [R9+0xc] ;  /* 0x00000c0009117983 */ /* 0x0080a40000100000 */
[----:B0-----:R-:W-:Y:S02]  /*1f40*/  IADD3 R9, PT, PT, R9, 0x10, RZ ;  /* 0x0000001009097810 */ /* 0x001fe40007ffe0ff */
[----:B--2---:R0:W-:Y:S02]  /*1f50*/  STL.U8 [R0+0xe], R17 ;  /* 0x00000e1100007387 */ /* 0x0041e40000100000 */
[----:B0-----:R-:W-:-:S02]  /*1f60*/  VIADD R0, R0, 0x10 ;  /* 0x0000001000007836 */ /* 0x001fc40000000000 */
[----:B------:R-:W-:Y:S05]  /*1f70*/  @!P1 BRA `(.L_x_49) ;  /* 0xfffffffc006c9947 */ /* 0x000fea000383ffff */
.L_x_48:
[----:B------:R-:W-:Y:S05]  /*1f80*/  BSYNC.RECONVERGENT B3 ;  /* 0x0000000000037941 */ /* 0x000fea0003800200 */
.L_x_47:
[----:B------:R-:W-:Y:S01]  /*1f90*/  IMAD.MOV R4, RZ, RZ, -R3 ;  /* 0x000000ffff047224 */ /* 0x000fe200078e0a03 */
[----:B------:R-:W-:Y:S04]  /*1fa0*/  BSSY.RECONVERGENT B3, `(.L_x_50) ;  /* 0x0000017000037945 */ /* 0x000fe80003800200 */
[----:B------:R-:W-:-:S13]  /*1fb0*/  ISETP.GT.AND P1, PT, R4, 0x4, PT ;  /* 0x000000040400780c */ /* 0x000fda0003f24270 */
[----:B------:R-:W-:Y:S05]  /*1fc0*/  @!P1 BRA `(.L_x_51) ;  /* 0x0000000000509947 */ /* 0x000fea0003800000 */
[----:B------:R-:W2:Y:S04]  /*1fd0*/  LDL.U8 R11, [R9+-0x3] ;  /* 0xfffffd00090b7983 */ /* 0x000ea80000100000 */
[----:B--2---:R0:W-:Y:S04]  /*1fe0*/  STL.U8 [R0+-0x1], R11 ;  /* 0xffffff0b00007387 */ /* 0x0041e80000100000 */
[----:B------:R-:W2:Y:S04]  /*1ff0*/  LDL.U8 R13, [R9+-0x2] ;  /* 0xfffffe00090d7983 */ /* 0x000ea80000100000 */
[----:B--2---:R1:W-:Y:S04]  /*2000*/  STL.U8 [R0], R13 ;  /* 0x0000000d00007387 */ /* 0x0043e80000100000 */
[----:B------:R-:W2:Y:S04]  /*2010*/  LDL.U8 R15, [R9+-0x1] ;  /* 0xffffff00090f7983 */ /* 0x000ea80000100000 */
[----:B--2---:R-:W-:Y:S04]  /*2020*/  STL.U8 [R0+0x1], R15 ;  /* 0x0000010f00007387 */ /* 0x004fe80000100000 */
[----:B------:R-:W2:Y:S04]  /*2030*/  LDL.U8 R17, [R9] ;  /* 0x0000000009117983 */ /* 0x000ea80000100000 */
[----:B--2---:R-:W-:Y:S04]  /*2040*/  STL.U8 [R0+0x2], R17 ;  /* 0x0000021100007387 */ /* 0x004fe80000100000 */
[----:B------:R-:W2:Y:S04]  /*2050*/  LDL.U8 R19, [R9+0x1] ;  /* 0x0000010009137983 */ /* 0x000ea80000100000 */
[----:B--2---:R-:W-:Y:S04]  /*2060*/  STL.U8 [R0+0x3], R19 ;  /* 0x0000031300007387 */ /* 0x004fe80000100000 */
[----:B------:R-:W2:Y:S04]  /*2070*/  LDL.U8 R21, [R9+0x2] ;  /* 0x0000020009157983 */ /* 0x000ea80000100000 */
[----:B--2---:R-:W-:Y:S04]  /*2080*/  STL.U8 [R0+0x4], R21 ;  /* 0x0000041500007387 */ /* 0x004fe80000100000 */
[----:B0-----:R-:W2:Y:S04]  /*2090*/  LDL.U8 R11, [R9+0x3] ;  /* 0x00000300090b7983 */ /* 0x001ea80000100000 */
[----:B--2---:R-:W-:Y:S04]  /*20a0*/  STL.U8 [R0+0x5], R11 ;  /* 0x0000050b00007387 */ /* 0x004fe80000100000 */
[----:B-1----:R0:W2:Y:S01]  /*20b0*/  LDL.U8 R13, [R9+0x4] ;  /* 0x00000400090d7983 */ /* 0x0020a20000100000 */
[----:B------:R-:W-:Y:S01]  /*20c0*/  PLOP3.LUT P0, PT, PT, PT, PT, 0x8, 0x80 ;  /* 0x000000000080781c */ /* 0x000fe20003f0e170 */
[----:B------:R-:W-:-:S02]  /*20d0*/  VIADD R3, R3, 0x8 ;  /* 0x0000000803037836 */ /* 0x000fc40000000000 */
[----:B0-----:R-:W-:Y:S01]  /*20e0*/  VIADD R9, R9, 0x8 ;  /* 0x0000000809097836 */ /* 0x001fe20000000000 */
[----:B--2---:R0:W-:Y:S02]  /*20f0*/  STL.U8 [R0+0x6], R13 ;  /* 0x0000060d00007387 */ /* 0x0041e40000100000 */
[----:B0-----:R-:W-:-:S07]  /*2100*/  IADD3 R0, PT, PT, R0, 0x8, RZ ;  /* 0x0000000800007810 */ /* 0x001fce0007ffe0ff */
.L_x_51:
[----:B------:R-:W-:Y:S05]  /*2110*/  BSYNC.RECONVERGENT B3 ;  /* 0x0000000000037941 */ /* 0x000fea0003800200 */
.L_x_50:
[----:B------:R-:W-:-:S13]  /*2120*/  ISETP.NE.OR P0, PT, R3, RZ, P0 ;  /* 0x000000ff0300720c */ /* 0x000fda0000705670 */
[----:B------:R-:W-:Y:S05]  /*2130*/  @!P0 BREAK.RELIABLE B2 ;  /* 0x0000000000028942 */ /* 0x000fea0003800100 */
[----:B------:R-:W-:Y:S05]  /*2140*/  @!P0 BRA `(.L_x_41) ;  /* 0x0000000000388947 */ /* 0x000fea0003800000 */
.L_x_46:
[----:B------:R-:W-:Y:S05]  /*2150*/  BSYNC.RELIABLE B2 ;  /* 0x0000000000027941 */ /* 0x000fea0003800100 */
.L_x_45:
[----:B------:R-:W2:Y:S04]  /*2160*/  LDL.U8 R11, [R9+-0x3] ;  /* 0xfffffd00090b7983 */ /* 0x000ea80000100000 */
[----:B--2---:R-:W-:Y:S04]  /*2170*/  STL.U8 [R0+-0x1], R11 ;  /* 0xffffff0b00007387 */ /* 0x004fe80000100000 */
[----:B------:R-:W2:Y:S04]  /*2180*/  LDL.U8 R13, [R9+-0x2] ;  /* 0xfffffe00090d7983 */ /* 0x000ea80000100000 */
[----:B--2---:R-:W-:Y:S04]  /*2190*/  STL.U8 [R0], R13 ;  /* 0x0000000d00007387 */ /* 0x004fe80000100000 */
[----:B------:R-:W2:Y:S01]  /*21a0*/  LDL.U8 R15, [R9+-0x1] ;  /* 0xffffff00090f7983 */ /* 0x000ea20000100000 */
[----:B------:R-:W-:-:S05]  /*21b0*/  VIADD R3, R3, 0x4 ;  /* 0x0000000403037836 */ /* 0x000fca0000000000 */
[----:B------:R-:W-:Y:S01]  /*21c0*/  ISETP.NE.AND P0, PT, R3, RZ, PT ;  /* 0x000000ff0300720c */ /* 0x000fe20003f05270 */
[----:B--2---:R-:W-:Y:S04]  /*21d0*/  STL.U8 [R0+0x1], R15 ;  /* 0x0000010f00007387 */ /* 0x004fe80000100000 */
[----:B------:R0:W2:Y:S02]  /*21e0*/  LDL.U8 R17, [R9] ;  /* 0x0000000009117983 */ /* 0x0000a40000100000 */
[----:B0-----:R-:W-:Y:S02]  /*21f0*/  VIADD R9, R9, 0x4 ;  /* 0x0000000409097836 */ /* 0x001fe40000000000 */
[----:B--2---:R0:W-:Y:S02]  /*2200*/  STL.U8 [R0+0x2], R17 ;  /* 0x0000021100007387 */ /* 0x0041e40000100000 */
[----:B0-----:R-:W-:-:S02]  /*2210*/  VIADD R0, R0, 0x4 ;  /* 0x0000000400007836 */ /* 0x001fc40000000000 */
[----:B------:R-:W-:Y:S05]  /*2220*/  @P0 BRA `(.L_x_45) ;  /* 0xfffffffc00cc0947 */ /* 0x000fea000383ffff */
.L_x_41:
[----:B------:R-:W-:Y:S05]  /*2230*/  BSYNC.RECONVERGENT B1 ;  /* 0x0000000000017941 */ /* 0x000fea0003800200 */
.L_x_40:
[----:B------:R-:W-:Y:S01]  /*2240*/  LEA.HI.SX32 R3, R7, 0xffffffff, 0x1f ;  /* 0xffffffff07037811 */ /* 0x000fe200078ffaff */
[----:B------:R-:W-:-:S03]  /*2250*/  IMAD.MOV.U32 R7, RZ, RZ, 0x1 ;  /* 0x00000001ff077424 */ /* 0x000fc600078e00ff */
[----:B------:R-:W-:-:S13]  /*2260*/  ISETP.NE.AND P0, PT, R3, R6, PT ;  /* 0x000000060300720c */ /* 0x000fda0003f05270 */
[----:B------:R-:W-:Y:S05]  /*2270*/  @!P0 BRA `(.L_x_1) ;  /* 0x0000001c00b48947 */ /* 0x000fea0003800000 */
[----:B------:R-:W0:Y:S01]  /*2280*/  LDC.64 R10, c[0x4][0x8] ;  /* 0x01000200ff0a7b82 */ /* 0x000e220000000a00 */
[----:B------:R-:W1:Y:S07]  /*2290*/  LDCU UR8, c[0x0][0x388] ;  /* 0x00007100ff0877ac */ /* 0x000e6e0008000800 */
[----:B------:R-:W2:Y:S01]  /*22a0*/  LDC.64 R18, c[0x4][0x10] ;  /* 0x01000400ff127b82 */ /* 0x000ea20000000a00 */
[----:B0-----:R0:W5:Y:S04]  /*22b0*/  LDG.E.U8 R4, desc[UR4][R10.64] ;  /* 0x000000040a047981 */ /* 0x001168000c1e1100 */
[----:B--2---:R-:W5:Y:S01]  /*22c0*/  LDG.E.64 R18, desc[UR4][R18.64] ;  /* 0x0000000412127981 */ /* 0x004f62000c1e1b00 */
[----:B-1----:R-:W-:Y:S01]  /*22d0*/  USHF.R.S32.HI UR6, URZ, 0x1f, UR8 ;  /* 0x0000001fff067899 */ /* 0x002fe20008011408 */
[----:B------:R-:W-:-:S02]  /*22e0*/  HFMA2 R7, -RZ, RZ, 0, 5.9604644775390625e-08 ;  /* 0x00000001ff077431 */ /* 0x000fc400000001ff */
[----:B------:R-:W-:Y:S02]  /*22f0*/  IMAD.MOV.U32 R0, RZ, RZ, 0x1 ;  /* 0x00000001ff007424 */ /* 0x000fe400078e00ff */
[----:B------:R-:W-:Y:S02]  /*2300*/  IMAD.U32 R16, RZ, RZ, UR8 ;  /* 0x00000008ff107e24 */ /* 0x000fe4000f8e00ff */
[----:B0-----:R-:W-:-:S07]  /*2310*/  IMAD.U32 R17, RZ, RZ, UR6 ;  /* 0x00000006ff117e24 */ /* 0x001fce000f8e00ff */
.L_x_105:
[----:B------:R-:W-:Y:S01]  /*2320*/  LOP3.LUT P0, R7, R7, 0xff, RZ, 0xc0, !PT ;  /* 0x000000ff07077812 */ /* 0x000fe2000780c0ff */
[----:B------:R-:W-:Y:S01]  /*2330*/  BSSY.RELIABLE B1, `(.L_x_52) ;  /* 0x00001dd000017945 */ /* 0x000fe20003800100 */
[----:B------:R-:W-:Y:S02]  /*2340*/  IMAD.MOV.U32 R13, RZ, RZ, R3 ;  /* 0x000000ffff0d7224 */ /* 0x000fe400078e0003 */
[----:B------:R-:W-:-:S13]  /*2350*/  ISETP.EQ.OR P0, PT, R0, R2, !P0 ;  /* 0x000000020000720c */ /* 0x000fda0004702670 */
[----:B------:R-:W-:Y:S05]  /*2360*/  @P0 BRA `(.L_x_53) ;  /* 0x0000000400d00947 */ /* 0x000fea0003800000 */
[----:B------:R-:W-:Y:S01]  /*2370*/  IMAD.WIDE R14, R8, R3, R16 ;  /* 0x00000003080e7225 */ /* 0x000fe200078e0210 */
[----:B------:R-:W-:Y:S04]  /*2380*/  BSSY.RECONVERGENT B2, `(.L_x_54) ;  /* 0x000001d000027945 */ /* 0x000fe80003800200 */
[C---:B------:R-:W-:Y:S02]  /*2390*/  SHF.L.U64.HI R9, R14.reuse, 0x1, R15 ;  /* 0x000000010e097819 */ /* 0x040fe4000001020f */
[----:B------:R-:W-:Y:S02]  /*23a0*/  SHF.L.U32 R14, R14, 0x1, RZ ;  /* 0x000000010e0e7819 */ /* 0x000fe400000006ff */
[----:B-----5:R-:W-:-:S04]  /*23b0*/  LOP3.LUT R7, R9, R19, RZ, 0xfc, !PT ;  /* 0x0000001309077212 */ /* 0x020fc800078efcff */
[----:B------:R-:W-:-:S13]  /*23c0*/  ISETP.NE.U32.AND P0, PT, R7, RZ, PT ;  /* 0x000000ff0700720c */ /* 0x000fda0003f05070 */
[----:B------:R-:W-:Y:S05]  /*23d0*/  @P0 BRA `(.L_x_55) ;  /* 0x00000000004c0947 */ /* 0x000fea0003800000 */
[----:B------:R-:W0:Y:S01]  /*23e0*/  I2F.U32.RP R7, R18 ;  /* 0x0000001200077306 */ /* 0x000e220000209000 */
[----:B------:R-:W-:Y:S01]  /*23f0*/  IMAD.MOV R13, RZ, RZ, -R18 ;  /* 0x000000ffff0d7224 */ /* 0x000fe200078e0a12 */
[----:B------:R-:W-:Y:S01]  /*2400*/  ISETP.NE.U32.AND P1, PT, R18, RZ, PT ;  /* 0x000000ff1200720c */ /* 0x000fe20003f25070 */
[----:B------:R-:W-:-:S05]  /*2410*/  IMAD.MOV.U32 R21, RZ, RZ, RZ ;  /* 0x000000ffff157224 */ /* 0x000fca00078e00ff */
[----:B0-----:R-:W0:Y:S02]  /*2420*/  MUFU.RCP R7, R7 ;  /* 0x0000000700077308 */ /* 0x001e240000001000 */
[----:B0-----:R-:W-:-:S06]  /*2430*/  VIADD R10, R7, 0xffffffe ;  /* 0x0ffffffe070a7836 */ /* 0x001fcc0000000000 */
[----:B------:R0:W1:Y:S02]  /*2440*/  F2I.FTZ.U32.TRUNC.NTZ R11, R10 ;  /* 0x0000000a000b7305 */ /* 0x000064000021f000 */
[----:B0-----:R-:W-:Y:S02]  /*2450*/  IMAD.MOV.U32 R10, RZ, RZ, RZ ;  /* 0x000000ffff0a7224 */ /* 0x001fe400078e00ff */
[----:B-1----:R-:W-:-:S04]  /*2460*/  IMAD R13, R13, R11, RZ ;  /* 0x0000000b0d0d7224 */ /* 0x002fc800078e02ff */
[----:B------:R-:W-:-:S06]  /*2470*/  IMAD.HI.U32 R11, R11, R13, R10 ;  /* 0x0000000d0b0b7227 */ /* 0x000fcc00078e000a */
[----:B------:R-:W-:-:S04]  /*2480*/  IMAD.HI.U32 R11, R11, R14, RZ ;  /* 0x0000000e0b0b7227 */ /* 0x000fc800078e00ff */
[----:B------:R-:W-:-:S04]  /*2490*/  IMAD.MOV R11, RZ, RZ, -R11 ;  /* 0x000000ffff0b7224 */ /* 0x000fc800078e0a0b */
[----:B------:R-:W-:-:S05]  /*24a0*/  IMAD R20, R18, R11, R14 ;  /* 0x0000000b12147224 */ /* 0x000fca00078e020e */
[----:B------:R-:W-:-:S13]  /*24b0*/  ISETP.GE.U32.AND P0, PT, R20, R18, PT ;  /* 0x000000121400720c */ /* 0x000fda0003f06070 */
[----:B------:R-:W-:-:S04]  /*24c0*/  @P0 IADD3 R20, PT, PT, -R18, R20, RZ ;  /* 0x0000001412140210 */ /* 0x000fc80007ffe1ff */
[----:B------:R-:W-:-:S13]  /*24d0*/  ISETP.GE.U32.AND P0, PT, R20, R18, PT ;  /* 0x000000121400720c */ /* 0x000fda0003f06070 */
[----:B------:R-:W-:Y:S01]  /*24e0*/  @P0 IMAD.IADD R20, R20, 0x1, -R18 ;  /* 0x0000000114140824 */ /* 0x000fe200078e0a12 */
[----:B------:R-:W-:Y:S01]  /*24f0*/  @!P1 LOP3.LUT R20, RZ, R18, RZ, 0x33, !PT ;  /* 0x00000012ff149212 */ /* 0x000fe200078e33ff */
[----:B------:R-:W-:Y:S06]  /*2500*/  BRA `(.L_x_56) ;  /* 0x0000000000107947 */ /* 0x000fec0003800000 */
.L_x_55:
[----:B------:R-:W-:-:S07]  /*2510*/  MOV R10, 0x2530 ;  /* 0x00002530000a7802 */ /* 0x000fce0000000f00 */
[----:B------:R-:W-:Y:S05]  /*2520*/  CALL.REL.NOINC `($__internal_0_$__cuda_sm20_rem_u64) ;  /* 0x0000001c00247944 */ /* 0x000fea0003c00000 */
[----:B------:R-:W-:Y:S02]  /*2530*/  IMAD.MOV.U32 R20, RZ, RZ, R22 ;  /* 0x000000ffff147224 */ /* 0x000fe400078e0016 */
[----:B------:R-:W-:-:S07]  /*2540*/  IMAD.MOV.U32 R21, RZ, RZ, R23 ;  /* 0x000000ffff157224 */ /* 0x000fce00078e0017 */
.L_x_56:
[----:B------:R-:W-:Y:S05]  /*2550*/  BSYNC.RECONVERGENT B2 ;  /* 0x0000000000027941 */ /* 0x000fea0003800200 */
.L_x_54:
[-C--:B------:R-:W-:Y:S01]  /*2560*/  IMAD R7, R9, R14.reuse, RZ ;  /* 0x0000000e09077224 */ /* 0x080fe200078e02ff */
[----:B------:R-:W-:Y:S01]  /*2570*/  BSSY.RECONVERGENT B2, `(.L_x_57) ;  /* 0x000001f000027945 */ /* 0x000fe20003800200 */
[----:B------:R-:W-:-:S04]  /*2580*/  IMAD.WIDE.U32 R10, R14, R14, RZ ;  /* 0x0000000e0e0a7225 */ /* 0x000fc800078e00ff */
[----:B------:R-:W-:-:S05]  /*2590*/  IMAD R7, R14, R9, R7 ;  /* 0x000000090e077224 */ /* 0x000fca00078e0207 */
[----:B------:R-:W-:-:S04]  /*25a0*/  IADD3 R9, PT, PT, R11, R7, RZ ;  /* 0x000000070b097210 */ /* 0x000fc80007ffe0ff */
[----:B------:R-:W-:-:S04]  /*25b0*/  LOP3.LUT R7, R9, R19, RZ, 0xfc, !PT ;  /* 0x0000001309077212 */ /* 0x000fc800078efcff */
        /* <DEDUP_REMOVED lines=21> */
.L_x_58:
[----:B------:R-:W-:Y:S01]  /*2710*/  IMAD.MOV.U32 R14, RZ, RZ, R10 ;  /* 0x000000ffff0e7224 */ /* 0x000fe200078e000a */
[----:B------:R-:W-:-:S07]  /*2720*/  MOV R10, 0x2740 ;  /* 0x00002740000a7802 */ /* 0x000fce0000000f00 */
[----:B------:R-:W-:Y:S05]  /*2730*/  CALL.REL.NOINC `($__internal_0_$__cuda_sm20_rem_u64) ;  /* 0x0000001800a07944 */ /* 0x000fea0003c00000 */
[----:B------:R-:W-:Y:S01]  /*2740*/  IMAD.MOV.U32 R24, RZ, RZ, R22 ;  /* 0x000000ffff187224 */ /* 0x000fe200078e0016 */
[----:B------:R-:W-:-:S07]  /*2750*/  MOV R25, R23 ;  /* 0x0000001700197202 */ /* 0x000fce0000000f00 */
.L_x_59:
[----:B------:R-:W-:Y:S05]  /*2760*/  BSYNC.RECONVERGENT B2 ;  /* 0x0000000000027941 */ /* 0x000fea0003800200 */
.L_x_57:
[----:B------:R-:W-:Y:S01]  /*2770*/  ISETP.NE.AND P0, PT, R4, RZ, PT ;  /* 0x000000ff0400720c */ /* 0x000fe20003f05270 */
[----:B------:R-:W-:-:S12]  /*2780*/  BSSY.RELIABLE B2, `(.L_x_60) ;  /* 0x000002e000027945 */ /* 0x000fd80003800100 */
[----:B------:R-:W-:Y:S05]  /*2790*/  @!P0 BRA `(.L_x_61) ;  /* 0x0000000000b08947 */ /* 0x000fea0003800000 */
[----:B------:R-:W-:-:S07]  /*27a0*/  IMAD.MOV.U32 R13, RZ, RZ, RZ ;  /* 0x000000ffff0d7224 */ /* 0x000fce00078e00ff */
.L_x_65:
[----:B------:R-:W-:Y:S01]  /*27b0*/  IMAD.MOV.U32 R14, RZ, RZ, R20 ;  /* 0x000000ffff0e7224 */ /* 0x000fe200078e0014 */
[----:B------:R-:W-:Y:S01]  /*27c0*/  BSSY.RECONVERGENT B3, `(.L_x_62) ;  /* 0x000001d000037945 */ /* 0x000fe20003800200 */
[----:B------:R-:W-:Y:S02]  /*27d0*/  IMAD.MOV.U32 R15, RZ, RZ, R21 ;  /* 0x000000ffff0f7224 */ /* 0x000fe400078e0015 */
[----:B------:R-:W-:Y:S02]  /*27e0*/  IMAD R7, R25, R13, RZ ;  /* 0x0000000d19077224 */ /* 0x000fe400078e02ff */
[----:B------:R-:W-:-:S04]  /*27f0*/  IMAD.WIDE.U32 R14, R13, R24, R14 ;  /* 0x000000180d0e7225 */ /* 0x000fc800078e000e */
[----:B------:R-:W-:-:S05]  /*2800*/  IMAD.IADD R9, R15, 0x1, R7 ;  /* 0x000000010f097824 */ /* 0x000fca00078e0207 */
        /* <DEDUP_REMOVED lines=8> */
[----:B0-----:R-:W-:-:S06]  /*2890*/  IADD3 R10, PT, PT, R9, 0xffffffe, RZ ;  /* 0x0ffffffe090a7810 */ /* 0x001fcc0007ffe0ff */
        /* <DEDUP_REMOVED lines=8> */
[----:B------:R-:W-:-:S05]  /*2920*/  @P0 IMAD.IADD R22, R22, 0x1, -R18 ;  /* 0x0000000116160824 */ /* 0x000fca00078e0a12 */
[----:B------:R-:W-:-:S13]  /*2930*/  ISETP.GE.U32.AND P0, PT, R22, R18, PT ;  /* 0x000000121600720c */ /* 0x000fda0003f06070 */
[----:B------:R-:W-:Y:S02]  /*2940*/  @P0 IADD3 R22, PT, PT, -R18, R22, RZ ;  /* 0x0000001612160210 */ /* 0x000fe40007ffe1ff */
[----:B------:R-:W-:Y:S01]  /*2950*/  @!P1 LOP3.LUT R22, RZ, R18, RZ, 0x33, !PT ;  /* 0x00000012ff169212 */ /* 0x000fe200078e33ff */
[----:B------:R-:W-:Y:S06]  /*2960*/  BRA `(.L_x_64) ;  /* 0x0000000000087947 */ /* 0x000fec0003800000 */
.L_x_63:
[----:B------:R-:W-:-:S07]  /*2970*/  MOV R10, 0x2990 ;  /* 0x00002990000a7802 */ /* 0x000fce0000000f00 */
[----:B------:R-:W-:Y:S05]  /*2980*/  CALL.REL.NOINC `($__internal_0_$__cuda_sm20_rem_u64) ;  /* 0x00000018000c7944 */ /* 0x000fea0003c00000 */
.L_x_64:
[----:B------:R-:W-:Y:S05]  /*2990*/  BSYNC.RECONVERGENT B3 ;  /* 0x0000000000037941 */ /* 0x000fea0003800200 */
.L_x_62:
[----:B------:R-:W0:Y:S02]  /*29a0*/  LDCU.64 UR8, c[0x0][0x380] ;  /* 0x00007000ff0877ac */ /* 0x000e240008000a00 */
[----:B0-----:R-:W-:-:S04]  /*29b0*/  IADD3 R10, P0, PT, R22, UR8, RZ ;  /* 0x00000008160a7c10 */ /* 0x001fc8000ff1e0ff */
[----:B------:R-:W-:-:S05]  /*29c0*/  IADD3.X R11, PT, PT, R23, UR9, RZ, P0, !PT ;  /* 0x00000009170b7c10 */ /* 0x000fca00087fe4ff */
[----:B------:R-:W2:Y:S01]  /*29d0*/  LDG.E.U8 R10, desc[UR4][R10.64] ;  /* 0x000000040a0a7981 */ /* 0x000ea2000c1e1100 */
[----:B------:R-:W-:Y:S02]  /*29e0*/  PRMT R7, RZ, 0x7610, R7 ;  /* 0x00007610ff077816 */ /* 0x000fe40000000007 */
[----:B--2---:R-:W-:-:S13]  /*29f0*/  ISETP.NE.AND P0, PT, R10, RZ, PT ;  /* 0x000000ff0a00720c */ /* 0x004fda0003f05270 */
[----:B------:R-:W-:Y:S05]  /*2a00*/  @!P0 BREAK.RELIABLE B2 ;  /* 0x0000000000028942 */ /* 0x000fea0003800100 */
[----:B------:R-:W-:Y:S05]  /*2a10*/  @!P0 BREAK.RELIABLE B1 ;  /* 0x0000000000018942 */ /* 0x000fea0003800100 */
[----:B------:R-:W-:Y:S05]  /*2a20*/  @!P0 BRA `(.L_x_1) ;  /* 0x0000001400c88947 */ /* 0x000fea0003800000 */
[----:B------:R-:W-:-:S05]  /*2a30*/  VIADD R13, R13, 0x1 ;  /* 0x000000010d0d7836 */ /* 0x000fca0000000000 */
[----:B------:R-:W-:-:S13]  /*2a40*/  ISETP.NE.AND P0, PT, R13, R4, PT ;  /* 0x000000040d00720c */ /* 0x000fda0003f05270 */
[----:B------:R-:W-:Y:S05]  /*2a50*/  @P0 BRA `(.L_x_65) ;  /* 0xfffffffc00540947 */ /* 0x000fea000383ffff */
.L_x_61:
[----:B------:R-:W-:Y:S05]  /*2a60*/  BSYNC.RELIABLE B2 ;  /* 0x0000000000027941 */ /* 0x000fea0003800100 */
.L_x_60:
[----:B------:R-:W-:Y:S02]  /*2a70*/  VIADD R3, R3, 0x1 ;  /* 0x0000000103037836 */ /* 0x000fe40000000000 */
[----:B------:R-:W-:-:S03]  /*2a80*/  IMAD.MOV.U32 R7, RZ, RZ, 0x1 ;  /* 0x00000001ff077424 */ /* 0x000fc600078e00ff */
[----:B------:R-:W-:Y:S01]  /*2a90*/  LEA.HI.SX32 R3, R3, 0xffffffff, 0x1f ;  /* 0xffffffff03037811 */ /* 0x000fe200078ffaff */
[----:B------:R-:W-:Y:S06]  /*2aa0*/  BRA `(.L_x_66) ;  /* 0x0000001400947947 */ /* 0x000fec0003800000 */
.L_x_53:
[----:B------:R-:W-:-:S13]  /*2ab0*/  ISETP.NE.AND P0, PT, R7, RZ, PT ;  /* 0x000000ff0700720c */ /* 0x000fda0003f05270 */
[----:B------:R-:W-:Y:S05]  /*2ac0*/  @!P0 BRA `(.L_x_67) ;  /* 0x0000000400e48947 */ /* 0x000fea0003800000 */
[----:B------:R-:W-:Y:S01]  /*2ad0*/  IMAD.WIDE R10, R8, R3, R16 ;  /* 0x00000003080a7225 */ /* 0x000fe200078e0210 */
[----:B------:R-:W-:Y:S04]  /*2ae0*/  BSSY.RECONVERGENT B2, `(.L_x_68) ;  /* 0x000001e000027945 */ /* 0x000fe80003800200 */
[C---:B------:R-:W-:Y:S02]  /*2af0*/  SHF.L.U64.HI R9, R10.reuse, 0x1, R11 ;  /* 0x000000010a097819 */ /* 0x040fe4000001020b */
[----:B------:R-:W-:Y:S02]  /*2b00*/  SHF.L.U32 R14, R10, 0x1, RZ ;  /* 0x000000010a0e7819 */ /* 0x000fe400000006ff */
[----:B-----5:R-:W-:Y:S02]  /*2b10*/  LOP3.LUT R7, R9, R19, RZ, 0xfc, !PT ;  /* 0x0000001309077212 */ /* 0x020fe400078efcff */
[----:B------:R-:W-:-:S02]  /*2b20*/  LOP3.LUT R14, R14, 0x1, RZ, 0xfc, !PT ;  /* 0x000000010e0e7812 */ /* 0x000fc400078efcff */
        /* <DEDUP_REMOVED lines=21> */
.L_x_69:
[----:B------:R-:W-:-:S07]  /*2c80*/  MOV R10, 0x2ca0 ;  /* 0x00002ca0000a7802 */ /* 0x000fce0000000f00 */
[----:B------:R-:W-:Y:S05]  /*2c90*/  CALL.REL.NOINC `($__internal_0_$__cuda_sm20_rem_u64) ;  /* 0x0000001400487944 */ /* 0x000fea0003c00000 */
[----:B------:R-:W-:Y:S01]  /*2ca0*/  IMAD.MOV.U32 R20, RZ, RZ, R22 ;  /* 0x000000ffff147224 */ /* 0x000fe200078e0016 */
[----:B------:R-:W-:-:S07]  /*2cb0*/  MOV R21, R23 ;  /* 0x0000001700157202 */ /* 0x000fce0000000f00 */
.L_x_70:
[----:B------:R-:W-:Y:S05]  /*2cc0*/  BSYNC.RECONVERGENT B2 ;  /* 0x0000000000027941 */ /* 0x000fea0003800200 */
.L_x_68:
[-C--:B------:R-:W-:Y:S01]  /*2cd0*/  IMAD R7, R9, R14.reuse, RZ ;  /* 0x0000000e09077224 */ /* 0x080fe200078e02ff */
[----:B------:R-:W-:Y:S01]  /*2ce0*/  BSSY.RECONVERGENT B2, `(.L_x_71) ;  /* 0x000001f000027945 */ /* 0x000fe20003800200 */
[----:B------:R-:W-:-:S04]  /*2cf0*/  IMAD.WIDE.U32 R10, R14, R14, RZ ;  /* 0x0000000e0e0a7225 */ /* 0x000fc800078e00ff */
[----:B------:R-:W-:-:S04]  /*2d00*/  IMAD R7, R14, R9, R7 ;  /* 0x000000090e077224 */ /* 0x000fc800078e0207 */
[----:B------:R-:W-:-:S05]  /*2d10*/  IMAD.IADD R9, R11, 0x1, R7 ;  /* 0x000000010b097824 */ /* 0x000fca00078e0207 */
[----:B------:R-:W-:-:S04]  /*2d20*/  LOP3.LUT R7, R9, R19, RZ, 0xfc, !PT ;  /* 0x0000001309077212 */ /* 0x000fc800078efcff */
[----:B------:R-:W-:-:S13]  /*2d30*/  ISETP.NE.U32.AND P0, PT, R7, RZ, PT ;  /* 0x000000ff0700720c */ /* 0x000fda0003f05070 */
[----:B------:R-:W-:Y:S05]  /*2d40*/  @P0 BRA `(.L_x_72) ;  /* 0x00000000004c0947 */ /* 0x000fea0003800000 */
[----:B------:R-:W0:Y:S01]  /*2d50*/  I2F.U32.RP R9, R18 ;  /* 0x0000001200097306 */ /* 0x000e220000209000 */
[----:B------:R-:W-:Y:S01]  /*2d60*/  IMAD.MOV R7, RZ, RZ, -R18 ;  /* 0x000000ffff077224 */ /* 0x000fe200078e0a12 */
[----:B------:R-:W-:Y:S02]  /*2d70*/  ISETP.NE.U32.AND P1, PT, R18, RZ, PT ;  /* 0x000000ff1200720c */ /* 0x000fe40003f25070 */
[----:B------:R-:W-:-:S04]  /*2d80*/  MOV R25, RZ ;  /* 0x000000ff00197202 */ /* 0x000fc80000000f00 */
[----:B0-----:R-:W0:Y:S02]  /*2d90*/  MUFU.RCP R9, R9 ;  /* 0x0000000900097308 */ /* 0x001e240000001000 */
[----:B0-----:R-:W-:-:S06]  /*2da0*/  VIADD R14, R9, 0xffffffe ;  /* 0x0ffffffe090e7836 */ /* 0x001fcc0000000000 */
[----:B------:R0:W1:Y:S02]  /*2db0*/  F2I.FTZ.U32.TRUNC.NTZ R15, R14 ;  /* 0x0000000e000f7305 */ /* 0x000064000021f000 */
[----:B0-----:R-:W-:Y:S02]  /*2dc0*/  HFMA2 R14, -RZ, RZ, 0, 0 ;  /* 0x00000000ff0e7431 */ /* 0x001fe400000001ff */
        /* <DEDUP_REMOVED lines=8> */
[----:B------:R-:W-:Y:S01]  /*2e50*/  @P0 IMAD.IADD R24, R24, 0x1, -R18 ;  /* 0x0000000118180824 */ /* 0x000fe200078e0a12 */
[----:B------:R-:W-:Y:S01]  /*2e60*/  @!P1 LOP3.LUT R24, RZ, R18, RZ, 0x33, !PT ;  /* 0x00000012ff189212 */ /* 0x000fe200078e33ff */
[----:B------:R-:W-:Y:S06]  /*2e70*/  BRA `(.L_x_73) ;  /* 0x0000000000147947 */ /* 0x000fec0003800000 */
.L_x_72:
[----:B------:R-:W-:Y:S01]  /*2e80*/  IMAD.MOV.U32 R14, RZ, RZ, R10 ;  /* 0x000000ffff0e7224 */ /* 0x000fe200078e000a */
[----:B------:R-:W-:-:S07]  /*2e90*/  MOV R10, 0x2eb0 ;  /* 0x00002eb0000a7802 */ /* 0x000fce0000000f00 */
[----:B------:R-:W-:Y:S05]  /*2ea0*/  CALL.REL.NOINC `($__internal_0_$__cuda_sm20_rem_u64) ;  /* 0x0000001000c47944 */ /* 0x000fea0003c00000 */
[----:B------:R-:W-:Y:S02]  /*2eb0*/  IMAD.MOV.U32 R24, RZ, RZ, R22 ;  /* 0x000000ffff187224 */ /* 0x000fe400078e0016 */
[----:B------:R-:W-:-:S07]  /*2ec0*/  IMAD.MOV.U32 R25, RZ, RZ, R23 ;  /* 0x000000ffff197224 */ /* 0x000fce00078e0017 */
.L_x_73:
[----:B------:R-:W-:Y:S05]  /*2ed0*/  BSYNC.RECONVERGENT B2 ;  /* 0x0000000000027941 */ /* 0x000fea0003800200 */
.L_x_71:
[----:B------:R-:W-:Y:S01]  /*2ee0*/  ISETP.NE.AND P0, PT, R4, RZ, PT ;  /* 0x000000ff0400720c */ /* 0x000fe20003f05270 */
[----:B------:R-:W-:-:S12]  /*2ef0*/  BSSY.RELIABLE B2, `(.L_x_74) ;  /* 0x000002f000027945 */ /* 0x000fd80003800100 */
[----:B------:R-:W-:Y:S05]  /*2f00*/  @!P0 BRA `(.L_x_75) ;  /* 0x0000000000b48947 */ /* 0x000fea0003800000 */
[----:B------:R-:W-:-:S07]  /*2f10*/  HFMA2 R15, -RZ, RZ, 0, 0 ;  /* 0x00000000ff0f7431 */ /* 0x000fce00000001ff */
.L_x_79:
        /* <DEDUP_REMOVED lines=28> */
.L_x_77:
[----:B------:R-:W-:Y:S01]  /*30e0*/  IMAD.MOV.U32 R14, RZ, RZ, R22 ;  /* 0x000000ffff0e7224 */ /* 0x000fe200078e0016 */
[----:B------:R-:W-:-:S07]  /*30f0*/  MOV R10, 0x3110 ;  /* 0x00003110000a7802 */ /* 0x000fce0000000f00 */
[----:B------:R-:W-:Y:S05]  /*3100*/  CALL.REL.NOINC `($__internal_0_$__cuda_sm20_rem_u64) ;  /* 0x00000010002c7944 */ /* 0x000fea0003c00000 */
.L_x_78:
[----:B------:R-:W-:Y:S05]  /*3110*/  BSYNC.RECONVERGENT B3 ;  /* 0x0000000000037941 */ /* 0x000fea0003800200 */
.L_x_76:
        /* <DEDUP_REMOVED lines=9> */
[----:B------:R-:W-:-:S04]  /*31b0*/  IADD3 R15, PT, PT, R15, 0x1, RZ ;  /* 0x000000010f0f7810 */ /* 0x000fc80007ffe0ff */
[----:B------:R-:W-:-:S13]  /*31c0*/  ISETP.NE.AND P0, PT, R15, R4, PT ;  /* 0x000000040f00720c */ /* 0x000fda0003f05270 */
[----:B------:R-:W-:Y:S05]  /*31d0*/  @P0 BRA `(.L_x_79) ;  /* 0xfffffffc00500947 */ /* 0x000fea000383ffff */
.L_x_75:
[----:B------:R-:W-:Y:S05]  /*31e0*/  BSYNC.RELIABLE B2 ;  /* 0x0000000000027941 */ /* 0x000fea0003800100 */
.L_x_74:
[----:B------:R-:W-:-:S05]  /*31f0*/  IMAD.IADD R9, R1, 0x1, R0 ;  /* 0x0000000101097824 */ /* 0x000fca00078e0200 */
[----:B------:R-:W2:Y:S02]  /*3200*/  LDL.U8 R7, [R9] ;  /* 0x0000000009077983 */ /* 0x000ea40000100000 */
[----:B--2---:R-:W-:Y:S02]  /*3210*/  ISETP.NE.AND P0, PT, R7, RZ, PT ;  /* 0x000000ff0700720c */ /* 0x004fe40003f05270 */
[----:B------:R-:W-:-:S11]  /*3220*/  PRMT R7, RZ, 0x7610, R7 ;  /* 0x00007610ff077816 */ /* 0x000fd60000000007 */
[----:B------:R-:W-:Y:S02]  /*3230*/  @!P0 LEA R3, R3, 0x1, 0x1 ;  /* 0x0000000103038811 */ /* 0x000fe400078e08ff */
[----:B------:R-:W-:Y:S01]  /*3240*/  @P0 LEA R3, R13, 0x2, 0x1 ;  /* 0x000000020d030811 */ /* 0x000fe200078e08ff */
[----:B------:R-:W-:Y:S06]  /*3250*/  BRA `(.L_x_66) ;  /* 0x0000000c00a87947 */ /* 0x000fec0003800000 */
.L_x_67:
[----:B------:R-:W-:-:S06]  /*3260*/  IMAD.IADD R7, R1, 0x1, R0 ;  /* 0x0000000101077824 */ /* 0x000fcc00078e0200 */
[----:B------:R-:W2:Y:S02]  /*3270*/  LDL.U8 R7, [R7] ;  /* 0x0000000007077983 */ /* 0x000ea40000100000 */
[----:B--2---:R-:W-:-:S13]  /*3280*/  ISETP.NE.AND P0, PT, R7, RZ, PT ;  /* 0x000000ff0700720c */ /* 0x004fda0003f05270 */
[----:B------:R-:W-:Y:S05]  /*3290*/  @P0 BRA `(.L_x_80) ;  /* 0x0000000400cc0947 */ /* 0x000fea0003800000 */
[----:B------:R-:W-:Y:S01]  /*32a0*/  IMAD.WIDE R14, R8, R3, R16 ;  /* 0x00000003080e7225 */ /* 0x000fe200078e0210 */
[----:B------:R-:W-:Y:S04]  /*32b0*/  BSSY.RECONVERGENT B2, `(.L_x_81) ;  /* 0x000001d000027945 */ /* 0x000fe80003800200 */
[C---:B------:R-:W-:Y:S01]  /*32c0*/  SHF.L.U64.HI R9, R14.reuse, 0x1, R15 ;  /* 0x000000010e097819 */ /* 0x040fe2000001020f */
[----:B------:R-:W-:-:S03]  /*32d0*/  IMAD.SHL.U32 R14, R14, 0x2, RZ ;  /* 0x000000020e0e7824 */ /* 0x000fc600078e00ff */
        /* <DEDUP_REMOVED lines=22> */
.L_x_82:
[----:B------:R-:W-:-:S07]  /*3440*/  MOV R10, 0x3460 ;  /* 0x00003460000a7802 */ /* 0x000fce0000000f00 */
[----:B------:R-:W-:Y:S05]  /*3450*/  CALL.REL.NOINC `($__internal_0_$__cuda_sm20_rem_u64) ;  /* 0x0000000c00587944 */ /* 0x000fea0003c00000 */
[----:B------:R-:W-:Y:S01]  /*3460*/  IMAD.MOV.U32 R20, RZ, RZ, R22 ;  /* 0x000000ffff147224 */ /* 0x000fe200078e0016 */
[----:B------:R-:W-:-:S07]  /*3470*/  MOV R21, R23 ;  /* 0x0000001700157202 */ /* 0x000fce0000000f00 */
.L_x_83:
[----:B------:R-:W-:Y:S05]  /*3480*/  BSYNC.RECONVERGENT B2 ;  /* 0x0000000000027941 */ /* 0x000fea0003800200 */
.L_x_81:
        /* <DEDUP_REMOVED lines=27> */
.L_x_85:
[----:B------:R-:W-:Y:S01]  /*3640*/  IMAD.MOV.U32 R14, RZ, RZ, R10 ;  /* 0x000000ffff0e7224 */ /* 0x000fe200078e000a */
[----:B------:R-:W-:-:S07]  /*3650*/  MOV R10, 0x3670 ;  /* 0x00003670000a7802 */ /* 0x000fce0000000f00 */
[----:B------:R-:W-:Y:S05]  /*3660*/  CALL.REL.NOINC `($__internal_0_$__cuda_sm20_rem_u64) ;  /* 0x0000000800d47944 */ /* 0x000fea0003c00000 */
[----:B------:R-:W-:Y:S02]  /*3670*/  IMAD.MOV.U32 R24, RZ, RZ, R22 ;  /* 0x000000ffff187224 */ /* 0x000fe400078e0016 */
[----:B------:R-:W-:-:S07]  /*3680*/  IMAD.MOV.U32 R25, RZ, RZ, R23 ;  /* 0x000000ffff197224 */ /* 0x000fce00078e0017 */
.L_x_86:
[----:B------:R-:W-:Y:S05]  /*3690*/  BSYNC.RECONVERGENT B2 ;  /* 0x0000000000027941 */ /* 0x000fea0003800200 */
.L_x_84:
[----:B------:R-:W-:Y:S01]  /*36a0*/  ISETP.NE.AND P0, PT, R4, RZ, PT ;  /* 0x000000ff0400720c */ /* 0x000fe20003f05270 */
[----:B------:R-:W-:-:S12]  /*36b0*/  BSSY.RELIABLE B2, `(.L_x_87) ;  /* 0x000002e000027945 */ /* 0x000fd80003800100 */
[----:B------:R-:W-:Y:S05]  /*36c0*/  @!P0 BRA `(.L_x_88) ;  /* 0x0000000000b08947 */ /* 0x000fea0003800000 */
[----:B------:R-:W-:-:S07]  /*36d0*/  HFMA2 R13, -RZ, RZ, 0, 0 ;  /* 0x00000000ff0d7431 */ /* 0x000fce00000001ff */
.L_x_92:
        /* <DEDUP_REMOVED lines=28> */
.L_x_90:
[----:B------:R-:W-:-:S07]  /*38a0*/  MOV R10, 0x38c0 ;  /* 0x000038c0000a7802 */ /* 0x000fce0000000f00 */
[----:B------:R-:W-:Y:S05]  /*38b0*/  CALL.REL.NOINC `($__internal_0_$__cuda_sm20_rem_u64) ;  /* 0x0000000800407944 */ /* 0x000fea0003c00000 */
.L_x_91:
[----:B------:R-:W-:Y:S05]  /*38c0*/  BSYNC.RECONVERGENT B3 ;  /* 0x0000000000037941 */ /* 0x000fea0003800200 */
.L_x_89:
        /* <DEDUP_REMOVED lines=12> */
.L_x_88:
[----:B------:R-:W-:Y:S05]  /*3990*/  BSYNC.RELIABLE B2 ;  /* 0x0000000000027941 */ /* 0x000fea0003800100 */
.L_x_87:
[----:B------:R-:W-:Y:S02]  /*39a0*/  LEA R3, R3, 0x1, 0x1 ;  /* 0x0000000103037811 */ /* 0x000fe400078e08ff */
[----:B------:R-:W-:Y:S01]  /*39b0*/  PRMT R7, RZ, 0x7610, R7 ;  /* 0x00007610ff077816 */ /* 0x000fe20000000007 */
[----:B------:R-:W-:Y:S06]  /*39c0*/  BRA `(.L_x_66) ;  /* 0x0000000400cc7947 */ /* 0x000fec0003800000 */
.L_x_80:
        /* <DEDUP_REMOVED lines=18> */
[----:B------:R-:W-:-:S05]  /*3af0*/  IMAD.HI.U32 R7, R7, R14, RZ ;  /* 0x0000000e07077227 */ /* 0x000fca00078e00ff */
[----:B------:R-:W-:-:S05]  /*3b00*/  IADD3 R7, PT, PT, -R7, RZ, RZ ;  /* 0x000000ff07077210 */ /* 0x000fca0007ffe1ff */
[----:B------:R-:W-:-:S05]  /*3b10*/  IMAD R20, R18, R7, R14 ;  /* 0x0000000712147224 */ /* 0x000fca00078e020e */
[----:B------:R-:W-:-:S13]  /*3b20*/  ISETP.GE.U32.AND P0, PT, R20, R18, PT ;  /* 0x000000121400720c */ /* 0x000fda0003f06070 */
[----:B------:R-:W-:-:S05]  /*3b30*/  @P0 IMAD.IADD R20, R20, 0x1, -R18 ;  /* 0x0000000114140824 */ /* 0x000fca00078e0a12 */
[----:B------:R-:W-:-:S13]  /*3b40*/  ISETP.GE.U32.AND P0, PT, R20, R18, PT ;  /* 0x000000121400720c */ /* 0x000fda0003f06070 */
[----:B------:R-:W-:Y:S01]  /*3b50*/  @P0 IMAD.IADD R20, R20, 0x1, -R18 ;  /* 0x0000000114140824 */ /* 0x000fe200078e0a12 */
[----:B------:R-:W-:Y:S01]  /*3b60*/  @!P1 LOP3.LUT R20, RZ, R18, RZ, 0x33, !PT ;  /* 0x00000012ff149212 */ /* 0x000fe200078e33ff */
[----:B------:R-:W-:Y:S06]  /*3b70*/  BRA `(.L_x_95) ;  /* 0x0000000000107947 */ /* 0x000fec0003800000 */
.L_x_94:
[----:B------:R-:W-:-:S07]  /*3b80*/  MOV R10, 0x3ba0 ;  /* 0x00003ba0000a7802 */ /* 0x000fce0000000f00 */
[----:B------:R-:W-:Y:S05]  /*3b90*/  CALL.REL.NOINC `($__internal_0_$__cuda_sm20_rem_u64) ;  /* 0x0000000400887944 */ /* 0x000fea0003c00000 */
[----:B------:R-:W-:Y:S01]  /*3ba0*/  MOV R20, R22 ;  /* 0x0000001600147202 */ /* 0x000fe20000000f00 */
[----:B------:R-:W-:-:S07]  /*3bb0*/  IMAD.MOV.U32 R21, RZ, RZ, R23 ;  /* 0x000000ffff157224 */ /* 0x000fce00078e0017 */
.L_x_95:
[----:B------:R-:W-:Y:S05]  /*3bc0*/  BSYNC.RECONVERGENT B2 ;  /* 0x0000000000027941 */ /* 0x000fea0003800200 */
.L_x_93:
        /* <DEDUP_REMOVED lines=9> */
[----:B------:R-:W-:Y:S01]  /*3c60*/  IADD3 R7, PT, PT, RZ, -R18, RZ ;  /* 0x80000012ff077210 */ /* 0x000fe20007ffe0ff */
[----:B------:R-:W-:Y:S01]  /*3c70*/  IMAD.MOV.U32 R25, RZ, RZ, RZ ;  /* 0x000000ffff197224 */ /* 0x000fe200078e00ff */
[----:B------:R-:W-:-:S05]  /*3c80*/  ISETP.NE.U32.AND P1, PT, R18, RZ, PT ;  /* 0x000000ff1200720c */ /* 0x000fca0003f25070 */
        /* <DEDUP_REMOVED lines=15> */
.L_x_97:
[----:B------:R-:W-:Y:S01]  /*3d80*/  IMAD.MOV.U32 R14, RZ, RZ, R10 ;  /* 0x000000ffff0e7224 */ /* 0x000fe200078e000a */
[----:B------:R-:W-:-:S07]  /*3d90*/  MOV R10, 0x3db0 ;  /* 0x00003db0000a7802 */ /* 0x000fce0000000f00 */
[----:B------:R-:W-:Y:S05]  /*3da0*/  CALL.REL.NOINC `($__internal_0_$__cuda_sm20_rem_u64) ;  /* 0x0000000400047944 */ /* 0x000fea0003c00000 */
[----:B------:R-:W-:Y:S01]  /*3db0*/  IMAD.MOV.U32 R24, RZ, RZ, R22 ;  /* 0x000000ffff187224 */ /* 0x000fe200078e0016 */
[----:B------:R-:W-:-:S07]  /*3dc0*/  MOV R25, R23 ;  /* 0x0000001700197202 */ /* 0x000fce0000000f00 */
.L_x_98:
[----:B------:R-:W-:Y:S05]  /*3dd0*/  BSYNC.RECONVERGENT B2 ;  /* 0x0000000000027941 */ /* 0x000fea0003800200 */
.L_x_96:
[----:B------:R-:W-:Y:S01]  /*3de0*/  ISETP.NE.AND P0, PT, R4, RZ, PT ;  /* 0x000000ff0400720c */ /* 0x000fe20003f05270 */
[----:B------:R-:W-:-:S12]  /*3df0*/  BSSY.RELIABLE B2, `(.L_x_99) ;  /* 0x000002e000027945 */ /* 0x000fd80003800100 */
[----:B------:R-:W-:Y:S05]  /*3e00*/  @!P0 BRA `(.L_x_100) ;  /* 0x0000000000b08947 */ /* 0x000fea0003800000 */
[----:B------:R-:W-:-:S07]  /*3e10*/  IMAD.MOV.U32 R13, RZ, RZ, RZ ;  /* 0x000000ffff0d7224 */ /* 0x000fce00078e00ff */
.L_x_104:
[----:B------:R-:W-:Y:S01]  /*3e20*/  IMAD.MOV.U32 R14, RZ, RZ, R20 ;  /* 0x000000ffff0e7224 */ /* 0x000fe200078e0014 */
[----:B------:R-:W-:Y:S01]  /*3e30*/  BSSY.RECONVERGENT B3, `(.L_x_101) ;  /* 0x000001d000037945 */ /* 0x000fe20003800200 */
[----:B------:R-:W-:Y:S02]  /*3e40*/  IMAD.MOV.U32 R15, RZ, RZ, R21 ;  /* 0x000000ffff0f7224 */ /* 0x000fe400078e0015 */
[----:B------:R-:W-:Y:S02]  /*3e50*/  IMAD R7, R25, R13, RZ ;  /* 0x0000000d19077224 */ /* 0x000fe400078e02ff */
[----:B------:R-:W-:-:S05]  /*3e60*/  IMAD.WIDE.U32 R14, R13, R24, R14 ;  /* 0x000000180d0e7225 */ /* 0x000fca00078e000e */
        /* <DEDUP_REMOVED lines=23> */
.L_x_102:
[----:B------:R-:W-:-:S07]  /*3fe0*/  MOV R10, 0x4000 ;  /* 0x00004000000a7802 */ /* 0x000fce0000000f00 */
[----:B------:R-:W-:Y:S05]  /*3ff0*/  CALL.REL.NOINC `($__internal_0_$__cuda_sm20_rem_u64) ;  /* 0x0000000000707944 */ /* 0x000fea0003c00000 */
.L_x_103:
[----:B------:R-:W-:Y:S05]  /*4000*/  BSYNC.RECONVERGENT B3 ;  /* 0x0000000000037941 */ /* 0x000fea0003800200 */
.L_x_101:
        /* <DEDUP_REMOVED lines=12> */
.L_x_100:
[----:B------:R-:W-:Y:S05]  /*40d0*/  BSYNC.RELIABLE B2 ;  /* 0x0000000000027941 */ /* 0x000fea0003800100 */
.L_x_99:
[----:B------:R-:W-:Y:S02]  /*40e0*/  LEA R3, R3, 0x2, 0x1 ;  /* 0x0000000203037811 */ /* 0x000fe400078e08ff */
[----:B------:R-:W-:-:S07]  /*40f0*/  PRMT R7, RZ, 0x7610, R7 ;  /* 0x00007610ff077816 */ /* 0x000fce0000000007 */
.L_x_66:
[----:B------:R-:W-:Y:S05]  /*4100*/  BSYNC.RELIABLE B1 ;  /* 0x0000000000017941 */ /* 0x000fea0003800100 */
.L_x_52:
[----:B------:R-:W-:Y:S01]  /*4110*/  ISETP.NE.AND P0, PT, R3, R6, PT ;  /* 0x000000060300720c */ /* 0x000fe20003f05270 */
[----:B------:R-:W-:-:S12]  /*4120*/  VIADD R0, R0, 0x1 ;  /* 0x0000000100007836 */ /* 0x000fd80000000000 */
[----:B------:R-:W-:Y:S05]  /*4130*/  @P0 BRA `(.L_x_105) ;  /* 0xffffffe000780947 */ /* 0x000fea000383ffff */
[----:B------:R-:W-:-:S07]  /*4140*/  IMAD.MOV.U32 R7, RZ, RZ, 0x1 ;  /* 0x00000001ff077424 */ /* 0x000fce00078e00ff */
.L_x_1:
[----:B------:R-:W-:Y:S05]  /*4150*/  BSYNC.RECONVERGENT B0 ;  /* 0x0000000000007941 */ /* 0x000fea0003800200 */
.L_x_0:
[----:B------:R-:W-:Y:S05]  /*4160*/  WARPSYNC.ALL ;  /* 0x0000000000007948 */ /* 0x000fea0003800000 */
[----:B------:R-:W0:Y:S02]  /*4170*/  LDCU.64 UR8, c[0x0][0x390] ;  /* 0x00007200ff0877ac */ /* 0x000e240008000a00 */
[----:B0-----:R-:W-:-:S05]  /*4180*/  IADD3 R2, P0, PT, R5, UR8, RZ ;  /* 0x0000000805027c10 */ /* 0x001fca000ff1e0ff */
[----:B------:R-:W-:-:S05]  /*4190*/  IMAD.X R3, RZ, RZ, UR9, P0 ;  /* 0x00000009ff037e24 */ /* 0x000fca00080e06ff */
[----:B------:R-:W-:Y:S01]  /*41a0*/  STG.E.U8 desc[UR4][R2.64], R7 ;  /* 0x0000000702007986 */ /* 0x000fe2000c101104 */
[----:B------:R-:W-:Y:S05]  /*41b0*/  EXIT ;  /* 0x000000000000794d */ /* 0x000fea0003800000 */
        .weak           $__internal_0_$__cuda_sm20_rem_u64
        .type           $__internal_0_$__cuda_sm20_rem_u64,@function
        .size           $__internal_0_$__cuda_sm20_rem_u64,(.L_x_222 - $__internal_0_$__cuda_sm20_rem_u64)
$__internal_0_$__cuda_sm20_rem_u64:
[----:B------:R-:W-:Y:S01]  /*41c0*/  MOV R28, R18 ;  /* 0x00000012001c7202 */ /* 0x000fe20000000f00 */
[----:B------:R-:W-:-:S04]  /*41d0*/  IMAD.MOV.U32 R29, RZ, RZ, R19 ;  /* 0x000000ffff1d7224 */ /* 0x000fc800078e0013 */
[----:B------:R-:W0:Y:S08]  /*41e0*/  I2F.U64.RP R11, R28 ;  /* 0x0000001c000b7312 */ /* 0x000e300000309000 */
[----:B0-----:R-:W0:Y:S02]  /*41f0*/  MUFU.RCP R22, R11 ;  /* 0x0000000b00167308 */ /* 0x001e240000001000 */
[----:B0-----:R-:W-:-:S06]  /*4200*/  VIADD R22, R22, 0x1ffffffe ;  /* 0x1ffffffe16167836 */ /* 0x001fcc0000000000 */
[----:B------:R-:W0:Y:S02]  /*4210*/  F2I.U64.TRUNC R22, R22 ;  /* 0x0000001600167311 */ /* 0x000e24000020d800 */
[----:B0-----:R-:W-:-:S04]  /*4220*/  IMAD.WIDE.U32 R26, R22, R18, RZ ;  /* 0x00000012161a7225 */ /* 0x001fc800078e00ff */
[C---:B------:R-:W-:Y:S01]  /*4230*/  IMAD R7, R22.reuse, R19, R27 ;  /* 0x0000001316077224 */ /* 0x040fe200078e021b */
[----:B------:R-:W-:Y:S02]  /*4240*/  IADD3 R12, P0, PT, RZ, -R26, RZ ;  /* 0x8000001aff0c7210 */ /* 0x000fe40007f1e0ff */
[----:B------:R-:W-:Y:S01]  /*4250*/  MOV R27, R22 ;  /* 0x00000016001b7202 */ /* 0x000fe20000000f00 */
[----:B------:R-:W-:Y:S02]  /*4260*/  IMAD R7, R23, R18, R7 ;  /* 0x0000001217077224 */ /* 0x000fe400078e0207 */
[----:B------:R-:W-:-:S04]  /*4270*/  IMAD.HI.U32 R26, R22, R12, RZ ;  /* 0x0000000c161a7227 */ /* 0x000fc800078e00ff */
[----:B------:R-:W-:-:S04]  /*4280*/  IMAD.X R7, RZ, RZ, ~R7, P0 ;  /* 0x000000ffff077224 */ /* 0x000fc800000e0e07 */
[----:B------:R-:W-:-:S04]  /*4290*/  IMAD.WIDE.U32 R26, P0, R22, R7, R26 ;  /* 0x00000007161a7225 */ /* 0x000fc8000780001a */
[C---:B------:R-:W-:Y:S02]  /*42a0*/  IMAD R11, R23.reuse, R7, RZ ;  /* 0x00000007170b7224 */ /* 0x040fe400078e02ff */
[----:B------:R-:W-:-:S04]  /*42b0*/  IMAD.HI.U32 R12, P1, R23, R12, R26 ;  /* 0x0000000c170c7227 */ /* 0x000fc8000782001a */
[----:B------:R-:W-:Y:S01]  /*42c0*/  IMAD.HI.U32 R7, R23, R7, RZ ;  /* 0x0000000717077227 */ /* 0x000fe200078e00ff */
[----:B------:R-:W-:-:S03]  /*42d0*/  IADD3 R27, P2, PT, R11, R12, RZ ;  /* 0x0000000c0b1b7210 */ /* 0x000fc60007f5e0ff */
[----:B------:R-:W-:Y:S02]  /*42e0*/  IMAD.X R7, R7, 0x1, R23, P0 ;  /* 0x0000000107077824 */ /* 0x000fe400000e0617 */
[----:B------:R-:W-:-:S03]  /*42f0*/  IMAD.WIDE.U32 R22, R27, R18, RZ ;  /* 0x000000121b167225 */ /* 0x000fc600078e00ff */
[----:B------:R-:W-:Y:S01]  /*4300*/  IADD3.X R7, PT, PT, RZ, RZ, R7, P2, P1 ;  /* 0x000000ffff077210 */ /* 0x000fe200017e2407 */
[----:B------:R-:W-:Y:S01]  /*4310*/  IMAD R12, R27, R19, R23 ;  /* 0x000000131b0c7224 */ /* 0x000fe200078e0217 */
[----:B------:R-:W-:Y:S01]  /*4320*/  IADD3 R22, P0, PT, RZ, -R22, RZ ;  /* 0x80000016ff167210 */ /* 0x000fe20007f1e0ff */
[----:B------:R-:W-:Y:S02]  /*4330*/  HFMA2 R23, -RZ, RZ, 0, 0 ;  /* 0x00000000ff177431 */ /* 0x000fe400000001ff */
[----:B------:R-:W-:Y:S02]  /*4340*/  IMAD R12, R7, R18, R12 ;  /* 0x00000012070c7224 */ /* 0x000fe400078e020c */
[----:B------:R-:W-:-:S04]  /*4350*/  IMAD.HI.U32 R26, R27, R22, RZ ;  /* 0x000000161b1a7227 */ /* 0x000fc800078e00ff */
[----:B------:R-:W-:-:S04]  /*4360*/  IMAD.X R12, RZ, RZ, ~R12, P0 ;  /* 0x000000ffff0c7224 */ /* 0x000fc800000e0e0c */
[----:B------:R-:W-:-:S04]  /*4370*/  IMAD.WIDE.U32 R26, P0, R27, R12, R26 ;  /* 0x0000000c1b1a7225 */ /* 0x000fc8000780001a */
[----:B------:R-:W-:-:S04]  /*4380*/  IMAD.HI.U32 R11, P1, R7, R22, R26 ;  /* 0x00000016070b7227 */ /* 0x000fc8000782001a */
[CC--:B------:R-:W-:Y:S02]  /*4390*/  IMAD R22, R7.reuse, R12.reuse, RZ ;  /* 0x0000000c07167224 */ /* 0x0c0fe400078e02ff */
[----:B------:R-:W-:-:S03]  /*43a0*/  IMAD.HI.U32 R12, R7, R12, RZ ;  /* 0x0000000c070c7227 */ /* 0x000fc600078e00ff */
[----:B------:R-:W-:Y:S01]  /*43b0*/  IADD3 R11, P2, PT, R22, R11, RZ ;  /* 0x0000000b160b7210 */ /* 0x000fe20007f5e0ff */
[----:B------:R-:W-:-:S04]  /*43c0*/  IMAD.X R12, R12, 0x1, R7, P0 ;  /* 0x000000010c0c7824 */ /* 0x000fc800000e0607 */
[----:B------:R-:W-:-:S04]  /*43d0*/  IMAD.HI.U32 R22, R11, R14, RZ ;  /* 0x0000000e0b167227 */ /* 0x000fc800078e00ff */
[----:B------:R-:W-:Y:S01]  /*43e0*/  IMAD.WIDE.U32 R26, R11, R9, R22 ;  /* 0x000000090b1a7225 */ /* 0x000fe200078e0016 */
[----:B------:R-:W-:-:S05]  /*43f0*/  IADD3.X R22, PT, PT, RZ, RZ, R12, P2, P1 ;  /* 0x000000ffff167210 */ /* 0x000fca00017e240c */
[----:B------:R-:W-:-:S04]  /*4400*/  IMAD.HI.U32 R7, P0, R22, R14, R26 ;  /* 0x0000000e16077227 */ /* 0x000fc8000780001a */
[CC--:B------:R-:W-:Y:S02]  /*4410*/  IMAD R12, R22.reuse, R9.reuse, RZ ;  /* 0x00000009160c7224 */ /* 0x0c0fe400078e02ff */
[----:B------:R-:W-:-:S03]  /*4420*/  IMAD.HI.U32 R11, R22, R9, RZ ;  /* 0x00000009160b7227 */ /* 0x000fc600078e00ff */
[----:B------:R-:W-:Y:S01]  /*4430*/  IADD3 R7, P1, PT, R12, R7, RZ ;  /* 0x000000070c077210 */ /* 0x000fe20007f3e0ff */
[----:B------:R-:W-:-:S04]  /*4440*/  IMAD.X R11, RZ, RZ, R11, P0 ;  /* 0x000000ffff0b7224 */ /* 0x000fc800000e060b */
[----:B------:R-:W-:-:S04]  /*4450*/  IMAD.WIDE.U32 R22, R7, R18, RZ ;  /* 0x0000001207167225 */ /* 0x000fc800078e00ff */
[----:B------:R-:W-:Y:S02]  /*4460*/  IMAD.X R11, RZ, RZ, R11, P1 ;  /* 0x000000ffff0b7224 */ /* 0x000fe400008e060b */
[----:B------:R-:W-:Y:S01]  /*4470*/  IMAD R7, R7, R19, R23 ;  /* 0x0000001307077224 */ /* 0x000fe200078e0217 */
[----:B------:R-:W-:-:S03]  /*4480*/  IADD3 R23, P1, PT, -R22, R14, RZ ;  /* 0x0000000e16177210 */ /* 0x000fc60007f3e1ff */
[-C--:B------:R-:W-:Y:S01]  /*4490*/  IMAD R12, R11, R18.reuse, R7 ;  /* 0x000000120b0c7224 */ /* 0x080fe200078e0207 */
[----:B------:R-:W-:Y:S01]  /*44a0*/  ISETP.GE.U32.AND P0, PT, R23, R18, PT ;  /* 0x000000121700720c */ /* 0x000fe20003f06070 */
[----:B------:R-:W-:Y:S02]  /*44b0*/  IMAD.MOV.U32 R11, RZ, RZ, 0x0 ;  /* 0x00000000ff0b7424 */ /* 0x000fe400078e00ff */
[----:B------:R-:W-:Y:S01]  /*44c0*/  IMAD.X R12, R9, 0x1, ~R12, P1 ;  /* 0x00000001090c7824 */ /* 0x000fe200008e0e0c */
[----:B------:R-:W-:-:S04]  /*44d0*/  IADD3 R22, P1, PT, -R18, R23, RZ ;  /* 0x0000001712167210 */ /* 0x000fc80007f3e1ff */
[----:B------:R-:W-:Y:S02]  /*44e0*/  ISETP.GE.U32.AND.EX P0, PT, R12, R19, PT, P0 ;  /* 0x000000130c00720c */ /* 0x000fe40003f06100 */
[-C--:B------:R-:W-:Y:S02]  /*44f0*/  IADD3.X R7, PT, PT, ~R19, R12.reuse, RZ, P1, !PT ;  /* 0x0000000c13077210 */ /* 0x080fe40000ffe5ff */
[----:B------:R-:W-:Y:S02]  /*4500*/  SEL R23, R22, R23, P0 ;  /* 0x0000001716177207 */ /* 0x000fe40000000000 */
[----:B------:R-:W-:Y:S02]  /*4510*/  SEL R12, R7, R12, P0 ;  /* 0x0000000c070c7207 */ /* 0x000fe40000000000 */
[----:B------:R-:W-:Y:S02]  /*4520*/  IADD3 R22, P2, PT, -R18, R23, RZ ;  /* 0x0000001712167210 */ /* 0x000fe40007f5e1ff */
[----:B------:R-:W-:-:S02]  /*4530*/  ISETP.GE.U32.AND P0, PT, R23, R18, PT ;  /* 0x000000121700720c */ /* 0x000fc40003f06070 */
[----:B------:R-:W-:Y:S01]  /*4540*/  ISETP.NE.U32.AND P1, PT, R18, RZ, PT ;  /* 0x000000ff1200720c */ /* 0x000fe20003f25070 */
[C---:B------:R-:W-:Y:S01]  /*4550*/  IMAD.X R7, R12.reuse, 0x1, ~R19, P2 ;  /* 0x000000010c077824 */ /* 0x040fe200010e0e13 */
[----:B------:R-:W-:Y:S02]  /*4560*/  ISETP.GE.U32.AND.EX P0, PT, R12, R19, PT, P0 ;  /* 0x000000130c00720c */ /* 0x000fe40003f06100 */
[----:B------:R-:W-:Y:S02]  /*4570*/  ISETP.NE.AND.EX P1, PT, R19, RZ, PT, P1 ;  /* 0x000000ff1300720c */ /* 0x000fe40003f25310 */
[----:B------:R-:W-:Y:S02]  /*4580*/  SEL R22, R22, R23, P0 ;  /* 0x0000001716167207 */ /* 0x000fe40000000000 */
[----:B------:R-:W-:Y:S02]  /*4590*/  SEL R7, R7, R12, P0 ;  /* 0x0000000c07077207 */ /* 0x000fe40000000000 */
[----:B------:R-:W-:-:S02]  /*45a0*/  SEL R22, R22, 0xffffffff, P1 ;  /* 0xffffffff16167807 */ /* 0x000fc40000800000 */
[----:B------:R-:W-:Y:S01]  /*45b0*/  SEL R23, R7, 0xffffffff, P1 ;  /* 0xffffffff07177807 */ /* 0x000fe20000800000 */
[----:B------:R-:W-:Y:S06]  /*45c0*/  RET.REL.NODEC R10 `(_Z10NeighboursPbiS_) ;  /* 0xffffffb80a8c7950 */ /* 0x000fec0003c3ffff */
.L_x_106:
[----:B------:R-:W-:-:S00]  /*45d0*/  BRA `(.L_x_106) ;  /* 0xfffffffc00fc7947 */ /* 0x000fc0000383ffff */
[----:B------:R-:W-:-:S00]  /*45e0*/  NOP ;  /* 0x0000000000007918 */ /* 0x000fc00000000000 */
        /* <DEDUP_REMOVED lines=9> */
.L_x_222:


//--------------------- .text._Z7AddEdgePbii      --------------------------
	.section	.text._Z7AddEdgePbii,"ax",@progbits
	.align	128
        .global         _Z7AddEdgePbii
        .type           _Z7AddEdgePbii,@function
        .size           _Z7AddEdgePbii,(.L_x_223 - _Z7AddEdgePbii)
        .other          _Z7AddEdgePbii,@"STO_CUDA_ENTRY STV_DEFAULT"
_Z7AddEdgePbii:
.text._Z7AddEdgePbii:
[----:B------:R-:W0:Y:S08]  /*0000*/  LDC R1, c[0x0][0x37c] ;  /* 0x0000df00ff017b82 */ /* 0x000e300000000800 */
[----:B------:R-:W1:Y:S01]  /*0010*/  LDC.64 R4, c[0x4][RZ] ;  /* 0x01000000ff047b82 */ /* 0x000e620000000a00 */
[----:B------:R-:W1:Y:S01]  /*0020*/  LDCU.64 UR8, c[0x0][0x358] ;  /* 0x00006b00ff0877ac */ /* 0x000e620008000a00 */
[----:B0-----:R-:W-:Y:S01]  /*0030*/  VIADD R1, R1, 0xffffff98 ;  /* 0xffffff9801017836 */ /* 0x001fe20000000000 */
[----:B------:R-:W0:Y:S01]  /*0040*/  LDCU UR6, c[0x0][0x388] ;  /* 0x00007100ff0677ac */ /* 0x000e220008000800 */
[----:B-1----:R-:W2:Y:S01]  /*0050*/  LDG.E R3, desc[UR8][R4.64] ;  /* 0x0000000804037981 */ /* 0x002ea2000c1e1900 */
[----:B0-----:R-:W-:Y:S01]  /*0060*/  UIADD3 UR6, UPT, UPT, UR6, -0x1, URZ ;  /* 0xffffffff06067890 */ /* 0x001fe2000fffe0ff */
[----:B------:R-:W-:-:S05]  /*0070*/  IMAD.MOV.U32 R2, RZ, RZ, RZ ;  /* 0x000000ffff027224 */ /* 0x000fca00078e00ff */
[----:B--2---:R-:W-:-:S05]  /*0080*/  VIADD R0, R3, UR6 ;  /* 0x0000000603007c36 */ /* 0x004fca0008000000 */
[----:B------:R-:W-:-:S13]  /*0090*/  ISETP.NE.AND P0, PT, R0, RZ, PT ;  /* 0x000000ff0000720c */ /* 0x000fda0003f05270 */
[----:B------:R-:W-:Y:S05]  /*00a0*/  @!P0 BRA `(.L_x_107) ;  /* 0x0000000000348947 */ /* 0x000fea0003800000 */
[----:B------:R-:W-:-:S07]  /*00b0*/  HFMA2 R2, -RZ, RZ, 0, 0 ;  /* 0x00000000ff027431 */ /* 0x000fce00000001ff */
.L_x_108:
[----:B------:R-:W-:-:S05]  /*00c0*/  VIADD R4, R0, 0x1 ;  /* 0x0000000100047836 */ /* 0x000fca0000000000 */
[----:B------:R-:W-:Y:S01]  /*00d0*/  LEA.HI.SX32 R6, R4, 0xffffffff, 0x1f ;  /* 0xffffffff04067811 */ /* 0x000fe200078ffaff */
[----:B------:R-:W-:Y:S01]  /*00e0*/  IMAD.IADD R4, R1, 0x1, R2 ;  /* 0x0000000101047824 */ /* 0x000fe200078e0202 */
[----:B------:R-:W-:Y:S02]  /*00f0*/  IADD3 R2, PT, PT, R2, 0x1, RZ ;  /* 0x0000000102027810 */ /* 0x000fe40007ffe0ff */
[----:B------:R-:W-:-:S04]  /*0100*/  LEA R5, R6, 0x1, 0x1 ;  /* 0x0000000106057811 */ /* 0x000fc800078e08ff */
[----:B------:R-:W-:Y:S01]  /*0110*/  ISETP.NE.AND P0, PT, R0, R5, PT ;  /* 0x000000050000720c */ /* 0x000fe20003f05270 */
[----:B------:R-:W-:Y:S02]  /*0120*/  IMAD.MOV.U32 R5, RZ, RZ, 0x1 ;  /* 0x00000001ff057424 */ /* 0x000fe400078e00ff */
[----:B------:R-:W-:-:S10]  /*0130*/  IMAD.MOV.U32 R0, RZ, RZ, R6 ;  /* 0x000000ffff007224 */ /* 0x000fd400078e0006 */
[----:B------:R0:W-:Y:S04]  /*0140*/  @!P0 STL.U8 [R4], RZ ;  /* 0x000000ff04008387 */ /* 0x0001e80000100000 */
[----:B------:R0:W-:Y:S01]  /*0150*/  @P0 STL.U8 [R4], R5 ;  /* 0x0000000504000387 */ /* 0x0001e20000100000 */
[----:B------:R-:W-:-:S13]  /*0160*/  ISETP.NE.AND P0, PT, R6, RZ, PT ;  /* 0x000000ff0600720c */ /* 0x000fda0003f05270 */
[----:B0-----:R-:W-:Y:S05]  /*0170*/  @P0 BRA `(.L_x_108) ;  /* 0xfffffffc00d00947 */ /* 0x001fea000383ffff */
.L_x_107:
        /* <DEDUP_REMOVED lines=8> */
[----:B------:R-:W-:Y:S01]  /*0200*/  VIADD R4, R2, 0xffffffff ;  /* 0xffffffff02047836 */ /* 0x000fe20000000000 */
[----:B------:R-:W-:-:S03]  /*0210*/  IADD3 R13, PT, PT, R1, 0x39, RZ ;  /* 0x00000039010d7810 */ /* 0x000fc60007ffe0ff */
[----:B------:R-:W-:-:S07]  /*0220*/  IMAD.MOV R5, RZ, RZ, -R0 ;  /* 0x000000ffff057224 */ /* 0x000fce00078e0a00 */
.L_x_111:
[----:B------:R-:W-:-:S05]  /*0230*/  IMAD.IADD R12, R1, 0x1, R4 ;  /* 0x00000001010c7824 */ /* 0x000fca00078e0204 */
        /* <DEDUP_REMOVED lines=33> */
[----:B------:R-:W-:-:S03]  /*0450*/  IADD3 R4, PT, PT, R4, -0x10, RZ ;  /* 0xfffffff004047810 */ /* 0x000fc60007ffe0ff */
[----:B--2---:R0:W-:Y:S02]  /*0460*/  STL.U8 [R13+0x8], R9 ;  /* 0x000008090d007387 */ /* 0x0041e40000100000 */
[----:B0-----:R-:W-:Y:S02]  /*0470*/  VIADD R13, R13, 0x10 ;  /* 0x000000100d0d7836 */ /* 0x001fe40000000000 */
[----:B------:R-:W-:Y:S05]  /*0480*/  @P0 BRA `(.L_x_111) ;  /* 0xfffffffc00680947 */ /* 0x000fea000383ffff */
.L_x_110:
        /* <DEDUP_REMOVED lines=24> */
[----:B------:R-:W-:-:S03]  /*0610*/  IADD3 R0, PT, PT, R0, 0x8, RZ ;  /* 0x0000000800007810 */ /* 0x000fc60007ffe0ff */
[----:B---3--:R2:W-:Y:S04]  /*0620*/  STL.U8 [R10+0x39], R5 ;  /* 0x000039050a007387 */ /* 0x0085e80000100000 */
.L_x_112:
        /* <DEDUP_REMOVED lines=17> */
.L_x_113:
[----:B------:R-:W-:Y:S05]  /*0740*/  @!P1 BRA `(.L_x_109) ;  /* 0x0000000000309947 */ /* 0x000fea0003800000 */
[----:B0-----:R-:W-:Y:S01]  /*0750*/  LOP3.LUT R5, RZ, R0, RZ, 0x33, !PT ;  /* 0x00000000ff057212 */ /* 0x001fe200078e33ff */
[----:B------:R-:W-:Y:S01]  /*0760*/  IMAD.IADD R6, R0, 0x1, R11 ;  /* 0x0000000100067824 */ /* 0x000fe200078e020b */
[----:B------:R-:W-:-:S03]  /*0770*/  IADD3 R4, PT, PT, -R8, RZ, RZ ;  /* 0x000000ff08047210 */ /* 0x000fc60007ffe1ff */
[----:B------:R-:W-:-:S07]  /*0780*/  IMAD.IADD R0, R5, 0x1, R2 ;  /* 0x0000000105007824 */ /* 0x000fce00078e0202 */
.L_x_114:
[----:B------:R-:W-:-:S06]  /*0790*/  IMAD.IADD R5, R1, 0x1, R0 ;  /* 0x0000000101057824 */ /* 0x000fcc00078e0200 */
[----:B------:R-:W2:Y:S01]  /*07a0*/  LDL.U8 R5, [R5] ;  /* 0x0000000005057983 */ /* 0x000ea20000100000 */
[----:B------:R-:W-:Y:S01]  /*07b0*/  VIADD R4, R4, 0x1 ;  /* 0x0000000104047836 */ /* 0x000fe20000000000 */
[----:B------:R-:W-:-:S04]  /*07c0*/  IADD3 R0, PT, PT, R0, -0x1, RZ ;  /* 0xffffffff00007810 */ /* 0x000fc80007ffe0ff */
[----:B------:R-:W-:Y:S01]  /*07d0*/  ISETP.NE.AND P0, PT, R4, RZ, PT ;  /* 0x000000ff0400720c */ /* 0x000fe20003f05270 */
[----:B--2---:R0:W-:Y:S02]  /*07e0*/  STL.U8 [R6], R5 ;  /* 0x0000000506007387 */ /* 0x0041e40000100000 */
[----:B0-----:R-:W-:-:S10]  /*07f0*/  VIADD R6, R6, 0x1 ;  /* 0x0000000106067836 */ /* 0x001fd40000000000 */
[----:B------:R-:W-:Y:S05]  /*0800*/  @P0 BRA `(.L_x_114) ;  /* 0xfffffffc00e00947 */ /* 0x000fea000383ffff */
.L_x_109:
[----:B------:R-:W1:Y:S01]  /*0810*/  LDCU UR7, c[0x0][0x38c] ;  /* 0x00007180ff0777ac */ /* 0x000e620008000800 */
[----:B0-2---:R-:W-:Y:S01]  /*0820*/  IMAD.MOV.U32 R4, RZ, RZ, RZ ;  /* 0x000000ffff047224 */ /* 0x005fe200078e00ff */
[----:B-1----:R-:W-:-:S06]  /*0830*/  UIADD3 UR7, UPT, UPT, UR7, -0x1, URZ ;  /* 0xffffffff07077890 */ /* 0x002fcc000fffe0ff */
[----:B------:R-:W-:-:S05]  /*0840*/  VIADD R7, R3, UR7 ;  /* 0x0000000703077c36 */ /* 0x000fca0008000000 */
[----:B------:R-:W-:-:S13]  /*0850*/  ISETP.NE.AND P0, PT, R7, RZ, PT ;  /* 0x000000ff0700720c */ /* 0x000fda0003f05270 */
[----:B------:R-:W-:Y:S05]  /*0860*/  @!P0 BRA `(.L_x_115) ;  /* 0x0000000000388947 */ /* 0x000fea0003800000 */
[----:B------:R-:W-:Y:S01]  /*0870*/  MOV R4, RZ ;  /* 0x000000ff00047202 */ /* 0x000fe20000000f00 */
[----:B------:R-:W-:-:S07]  /*0880*/  IMAD.MOV.U32 R0, RZ, RZ, R7 ;  /* 0x000000ffff007224 */ /* 0x000fce00078e0007 */
.L_x_116:
[----:B------:R-:W-:Y:S02]  /*0890*/  VIADD R5, R0, 0x1 ;  /* 0x0000000100057836 */ /* 0x000fe40000000000 */
[----:B------:R-:W-:-:S03]  /*08a0*/  IMAD.MOV.U32 R8, RZ, RZ, 0x1 ;  /* 0x00000001ff087424 */ /* 0x000fc600078e00ff */
[----:B------:R-:W-:-:S04]  /*08b0*/  LEA.HI.SX32 R6, R5, 0xffffffff, 0x1f ;  /* 0xffffffff05067811 */ /* 0x000fc800078ffaff */
[----:B------:R-:W-:-:S04]  /*08c0*/  LEA R5, R6, 0x1, 0x1 ;  /* 0x0000000106057811 */ /* 0x000fc800078e08ff */
[----:B------:R-:W-:Y:S01]  /*08d0*/  ISETP.NE.AND P0, PT, R0, R5, PT ;  /* 0x000000050000720c */ /* 0x000fe20003f05270 */
[----:B------:R-:W-:Y:S01]  /*08e0*/  IMAD.MOV.U32 R0, RZ, RZ, R6 ;  /* 0x000000ffff007224 */ /* 0x000fe200078e0006 */
[----:B------:R-:W-:Y:S01]  /*08f0*/  IADD3 R5, PT, PT, R1, R4, RZ ;  /* 0x0000000401057210 */ /* 0x000fe20007ffe0ff */
[----:B------:R-:W-:-:S10]  /*0900*/  VIADD R4, R4, 0x1 ;  /* 0x0000000104047836 */ /* 0x000fd40000000000 */
[----:B------:R0:W-:Y:S04]  /*0910*/  @!P0 STL.U8 [R5], RZ ;  /* 0x000000ff05008387 */ /* 0x0001e80000100000 */
[----:B------:R0:W-:Y:S01]  /*0920*/  @P0 STL.U8 [R5], R8 ;  /* 0x0000000805000387 */ /* 0x0001e20000100000 */
[----:B------:R-:W-:-:S13]  /*0930*/  ISETP.NE.AND P0, PT, R6, RZ, PT ;  /* 0x000000ff0600720c */ /* 0x000fda0003f05270 */
[----:B0-----:R-:W-:Y:S05]  /*0940*/  @P0 BRA `(.L_x_116) ;  /* 0xfffffffc00d00947 */ /* 0x001fea000383ffff */
.L_x_115:
[----:B------:R-:W-:Y:S01]  /*0950*/  ISETP.NE.AND P0, PT, R4, RZ, PT ;  /* 0x000000ff0400720c */ /* 0x000fe20003f05270 */
[----:B------:R-:W-:-:S12]  /*0960*/  VIADD R9, R1, 0x4b ;  /* 0x0000004b01097836 */ /* 0x000fd80000000000 */
[----:B------:R-:W-:Y:S05]  /*0970*/  @!P0 BRA `(.L_x_117) ;  /* 0x0000000400988947 */ /* 0x000fea0003800000 */
[C---:B------:R-:W-:Y:S01]  /*0980*/  ISETP.GE.U32.AND P0, PT, R4.reuse, 0x10, PT ;  /* 0x000000100400780c */ /* 0x040fe20003f06070 */
[----:B------:R-:W-:Y:S01]  /*0990*/  HFMA2 R0, -RZ, RZ, 0, 0 ;  /* 0x00000000ff007431 */ /* 0x000fe200000001ff */
[----:B------:R-:W-:-:S04]  /*09a0*/  LOP3.LUT R16, R4, 0xf, RZ, 0xc0, !PT ;  /* 0x0000000f04107812 */ /* 0x000fc800078ec0ff */
[----:B------:R-:W-:-:S07]  /*09b0*/  ISETP.NE.AND P1, PT, R16, RZ, PT ;  /* 0x000000ff1000720c */ /* 0x000fce0003f25270 */
[----:B------:R-:W-:Y:S06]  /*09c0*/  @!P0 BRA `(.L_x_118) ;  /* 0x0000000000a88947 */ /* 0x000fec0003800000 */
[C---:B------:R-:W-:Y:S01]  /*09d0*/  LOP3.LUT R0, R4.reuse, 0xfffffff0, RZ, 0xc0, !PT ;  /* 0xfffffff004007812 */ /* 0x040fe200078ec0ff */
[----:B------:R-:W-:Y:S02]  /*09e0*/  VIADD R6, R4, 0xffffffff ;  /* 0xffffffff04067836 */ /* 0x000fe40000000000 */
[----:B------:R-:W-:Y:S02]  /*09f0*/  VIADD R17, R1, 0x52 ;  /* 0x0000005201117836 */ /* 0x000fe40000000000 */
[----:B------:R-:W-:-:S07]  /*0a00*/  IMAD.MOV R5, RZ, RZ, -R0 ;  /* 0x000000ffff057224 */ /* 0x000fce00078e0a00 */
.L_x_119:
        /* <DEDUP_REMOVED lines=38> */
.L_x_118:
[----:B------:R-:W-:Y:S05]  /*0c70*/  @!P1 BRA `(.L_x_117) ;  /* 0x0000000000d89947 */ /* 0x000fea0003800000 */
        /* <DEDUP_REMOVED lines=24> */
.L_x_120:
        /* <DEDUP_REMOVED lines=17> */
.L_x_121:
[----:B------:R-:W-:Y:S05]  /*0f10*/  @!P1 BRA `(.L_x_117) ;  /* 0x0000000000309947 */ /* 0x000fea0003800000 */
[----:B0-----:R-:W-:Y:S01]  /*0f20*/  LOP3.LUT R5, RZ, R0, RZ, 0x33, !PT ;  /* 0x00000000ff057212 */ /* 0x001fe200078e33ff */
[----:B------:R-:W-:Y:S01]  /*0f30*/  IMAD.IADD R8, R0, 0x1, R9 ;  /* 0x0000000100087824 */ /* 0x000fe200078e0209 */
[----:B------:R-:W-:-:S03]  /*0f40*/  IADD3 R6, PT, PT, -R11, RZ, RZ ;  /* 0x000000ff0b067210 */ /* 0x000fc60007ffe1ff */
[----:B------:R-:W-:-:S07]  /*0f50*/  IMAD.IADD R0, R5, 0x1, R4 ;  /* 0x0000000105007824 */ /* 0x000fce00078e0204 */
.L_x_122:
[----:B------:R-:W-:-:S06]  /*0f60*/  IMAD.IADD R5, R1, 0x1, R0 ;  /* 0x0000000101057824 */ /* 0x000fcc00078e0200 */
[----:B------:R-:W2:Y:S01]  /*0f70*/  LDL.U8 R5, [R5] ;  /* 0x0000000005057983 */ /* 0x000ea20000100000 */
[----:B------:R-:W-:Y:S01]  /*0f80*/  IADD3 R6, PT, PT, R6, 0x1, RZ ;  /* 0x0000000106067810 */ /* 0x000fe20007ffe0ff */
[----:B------:R-:W-:-:S03]  /*0f90*/  VIADD R0, R0, 0xffffffff ;  /* 0xffffffff00007836 */ /* 0x000fc60000000000 */
[----:B------:R-:W-:Y:S01]  /*0fa0*/  ISETP.NE.AND P0, PT, R6, RZ, PT ;  /* 0x000000ff0600720c */ /* 0x000fe20003f05270 */
[----:B--2---:R0:W-:Y:S02]  /*0fb0*/  STL.U8 [R8], R5 ;  /* 0x0000000508007387 */ /* 0x0041e40000100000 */
[----:B0-----:R-:W-:-:S10]  /*0fc0*/  VIADD R8, R8, 0x1 ;  /* 0x0000000108087836 */ /* 0x001fd40000000000 */
[----:B------:R-:W-:Y:S05]  /*0fd0*/  @P0 BRA `(.L_x_122) ;  /* 0xfffffffc00e00947 */ /* 0x000fea000383ffff */
.L_x_117:
[----:B------:R-:W-:Y:S01]  /*0fe0*/  ISETP.NE.AND P0, PT, R4, RZ, PT ;  /* 0x000000ff0400720c */ /* 0x000fe20003f05270 */
[----:B0-2---:R-:W-:-:S03]  /*0ff0*/  IMAD.MOV.U32 R5, RZ, RZ, RZ ;  /* 0x000000ffff057224 */ /* 0x005fc600078e00ff */
[----:B------:R-:W-:-:S13]  /*1000*/  ISETP.EQ.OR P0, PT, R2, RZ, !P0 ;  /* 0x000000ff0200720c */ /* 0x000fda0004702670 */
[----:B------:R-:W-:Y:S05]  /*1010*/  @P0 BRA `(.L_x_123) ;  /* 0x0000000000300947 */ /* 0x000fea0003800000 */
[----:B------:R-:W-:Y:S02]  /*1020*/  VIMNMX.U32 R11, PT, PT, R4, R2, PT ;  /* 0x00000002040b7248 */ /* 0x000fe40003fe0000 */
[----:B------:R-:W-:-:S07]  /*1030*/  MOV R0, RZ ;  /* 0x000000ff00007202 */ /* 0x000fce0000000f00 */
.L_x_124:
[----:B------:R-:W-:-:S05]  /*1040*/  IMAD.IADD R8, R1, 0x1, R0 ;  /* 0x0000000101087824 */ /* 0x000fca00078e0200 */
[----:B------:R-:W2:Y:S04]  /*1050*/  LDL.U8 R5, [R8+0x32] ;  /* 0x0000320008057983 */ /* 0x000ea80000100000 */
[----:B------:R-:W2:Y:S02]  /*1060*/  LDL.U8 R6, [R8+0x4b] ;  /* 0x00004b0008067983 */ /* 0x000ea40000100000 */
[----:B--2---:R-:W-:Y:S01]  /*1070*/  ISETP.NE.AND P0, PT, R5, R6, PT ;  /* 0x000000060500720c */ /* 0x004fe20003f05270 */
[----:B------:R-:W-:-:S12]  /*1080*/  IMAD.MOV.U32 R5, RZ, RZ, R0 ;  /* 0x000000ffff057224 */ /* 0x000fd800078e0000 */
[----:B------:R-:W-:Y:S05]  /*1090*/  @P0 BRA `(.L_x_123) ;  /* 0x0000000000100947 */ /* 0x000fea0003800000 */
[----:B------:R-:W-:-:S05]  /*10a0*/  VIADD R0, R0, 0x1 ;  /* 0x0000000100007836 */ /* 0x000fca0000000000 */
[----:B------:R-:W-:-:S13]  /*10b0*/  ISETP.NE.AND P0, PT, R0, R11, PT ;  /* 0x0000000b0000720c */ /* 0x000fda0003f05270 */
[----:B------:R-:W-:Y:S05]  /*10c0*/  @P0 BRA `(.L_x_124) ;  /* 0xfffffffc00dc0947 */ /* 0x000fea000383ffff */
[----:B------:R-:W-:-:S07]  /*10d0*/  MOV R5, R11 ;  /* 0x0000000b00057202 */ /* 0x000fce0000000f00 */
.L_x_123:
[----:B------:R-:W-:Y:S02]  /*10e0*/  IMAD.IADD R6, R2, 0x1, -R5 ;  /* 0x0000000102067824 */ /* 0x000fe400078e0a05 */
[----:B------:R-:W-:-:S03]  /*10f0*/  IMAD.MOV.U32 R0, RZ, RZ, RZ ;  /* 0x000000ffff007224 */ /* 0x000fc600078e00ff */
[----:B------:R-:W-:-:S13]  /*1100*/  ISETP.GE.AND P0, PT, R6, 0x1, PT ;  /* 0x000000010600780c */ /* 0x000fda0003f06270 */
[----:B------:R-:W-:Y:S05]  /*1110*/  @!P0 BRA `(.L_x_125) ;  /* 0x0000000400c48947 */ /* 0x000fea0003800000 */
[----:B------:R-:W-:Y:S01]  /*1120*/  IMAD.IADD R0, R5, 0x1, -R2 ;  /* 0x0000000105007824 */ /* 0x000fe200078e0a02 */
[----:B------:R-:W-:-:S04]  /*1130*/  LOP3.LUT R11, R6, 0x3, RZ, 0xc0, !PT ;  /* 0x00000003060b7812 */ /* 0x000fc800078ec0ff */
[----:B------:R-:W-:Y:S01]  /*1140*/  ISETP.GT.U32.AND P0, PT, R0, -0x4, PT ;  /* 0xfffffffc0000780c */ /* 0x000fe20003f04070 */
[----:B------:R-:W-:-:S12]  /*1150*/  HFMA2 R0, -RZ, RZ, 0, 0 ;  /* 0x00000000ff007431 */ /* 0x000fd800000001ff */
[----:B------:R-:W-:Y:S05]  /*1160*/  @P0 BRA `(.L_x_126) ;  /* 0x0000000400740947 */ /* 0x000fea0003800000 */
[----:B------:R-:W-:Y:S01]  /*1170*/  LOP3.LUT R0, R6, 0x7ffffffc, RZ, 0xc0, !PT ;  /* 0x7ffffffc06007812 */ /* 0x000fe200078ec0ff */
[----:B------:R-:W-:Y:S02]  /*1180*/  VIADD R8, R1, 0x2 ;  /* 0x0000000201087836 */ /* 0x000fe40000000000 */
[----:B------:R-:W-:Y:S02]  /*1190*/  VIADD R6, R2, 0xffffffff ;  /* 0xffffffff02067836 */ /* 0x000fe40000000000 */
[----:B------:R-:W-:-:S05]  /*11a0*/  IMAD.MOV R10, RZ, RZ, -R0 ;  /* 0x000000ffff0a7224 */ /* 0x000fca00078e0a00 */
[----:B------:R-:W-:-:S13]  /*11b0*/  ISETP.GE.AND P0, PT, R10, RZ, PT ;  /* 0x000000ff0a00720c */ /* 0x000fda0003f06270 */
[----:B------:R-:W-:Y:S05]  /*11c0*/  @P0 BRA `(.L_x_127) ;  /* 0x0000000400240947 */ /* 0x000fea0003800000 */
[----:B------:R-:W-:Y:S02]  /*11d0*/  IADD3 R12, PT, PT, -R10, RZ, RZ ;  /* 0x000000ff0a0c7210 */ /* 0x000fe40007ffe1ff */
[----:B------:R-:W-:Y:S02]  /*11e0*/  PLOP3.LUT P0, PT, PT, PT, PT, 0x80, 0x8 ;  /* 0x000000000008781c */ /* 0x000fe40003f0f070 */
[----:B------:R-:W-:-:S13]  /*11f0*/  ISETP.GT.AND P1, PT, R12, 0xc, PT ;  /* 0x0000000c0c00780c */ /* 0x000fda0003f24270 */
[----:B------:R-:W-:Y:S05]  /*1200*/  @!P1 BRA `(.L_x_128) ;  /* 0x0000000000a89947 */ /* 0x000fea0003800000 */
[----:B------:R-:W-:-:S13]  /*1210*/  PLOP3.LUT P0, PT, PT, PT, PT, 0x8, 0x80 ;  /* 0x000000000080781c */ /* 0x000fda0003f0e170 */
.L_x_129:
        /* <DEDUP_REMOVED lines=30> */
[----:B------:R-:W-:Y:S01]  /*1400*/  VIADD R10, R10, 0x10 ;  /* 0x000000100a0a7836 */ /* 0x000fe20000000000 */
        /* <DEDUP_REMOVED lines=8> */
[----:B0-----:R-:W-:-:S04]  /*1490*/  IADD3 R8, PT, PT, R8, 0x10, RZ ;  /* 0x0000001008087810 */ /* 0x001fc80007ffe0ff */
[----:B------:R-:W-:Y:S05]  /*14a0*/  @!P1 BRA `(.L_x_129) ;  /* 0xfffffffc005c9947 */ /* 0x000fea000383ffff */
.L_x_128:
[----:B------:R-:W-:-:S05]  /*14b0*/  IMAD.MOV R12, RZ, RZ, -R10 ;  /* 0x000000ffff0c7224 */ /* 0x000fca00078e0a0a */
        /* <DEDUP_REMOVED lines=20> */
[----:B------:R-:W-:-:S02]  /*1600*/  IADD3 R6, PT, PT, R6, -0x8, RZ ;  /* 0xfffffff806067810 */ /* 0x000fc40007ffe0ff */
[----:B--2---:R-:W-:-:S05]  /*1610*/  PRMT R13, R13, 0x7604, R12 ;  /* 0x000076040d0d7816 */ /* 0x004fca000000000c */
[----:B------:R0:W-:Y:S02]  /*1620*/  STL.U16 [R8+0x4], R13 ;  /* 0x0000040d08007387 */ /* 0x0001e40000100400 */
[----:B0-----:R-:W-:-:S07]  /*1630*/  VIADD R8, R8, 0x8 ;  /* 0x0000000808087836 */ /* 0x001fce0000000000 */
.L_x_130:
[----:B------:R-:W-:-:S13]  /*1640*/  ISETP.EQ.AND P1, PT, R10, RZ, PT ;  /* 0x000000ff0a00720c */ /* 0x000fda0003f22270 */
[----:B------:R-:W-:Y:S05]  /*1650*/  @!P0 BRA P1, `(.L_x_126) ;  /* 0x0000000000388947 */ /* 0x000fea0000800000 */
.L_x_127:
        /* <DEDUP_REMOVED lines=14> */
.L_x_126:
[----:B------:R-:W-:-:S13]  /*1740*/  ISETP.NE.AND P0, PT, R11, RZ, PT ;  /* 0x000000ff0b00720c */ /* 0x000fda0003f05270 */
[----:B------:R-:W-:Y:S05]  /*1750*/  @!P0 BRA `(.L_x_125) ;  /* 0x0000000000348947 */ /* 0x000fea0003800000 */
[----:B------:R-:W-:Y:S01]  /*1760*/  LOP3.LUT R13, RZ, R0, RZ, 0x33, !PT ;  /* 0x00000000ff0d7212 */ /* 0x000fe200078e33ff */
[----:B------:R-:W-:Y:S02]  /*1770*/  IMAD.IADD R15, R1, 0x1, R0 ;  /* 0x00000001010f7824 */ /* 0x000fe400078e0200 */
[--C-:B------:R-:W-:Y:S01]  /*1780*/  IMAD.MOV R6, RZ, RZ, -R11.reuse ;  /* 0x000000ffff067224 */ /* 0x100fe200078e0a0b */
[----:B------:R-:W-:Y:S01]  /*1790*/  IADD3 R2, PT, PT, R13, R2, RZ ;  /* 0x000000020d027210 */ /* 0x000fe20007ffe0ff */
[----:B------:R-:W-:-:S07]  /*17a0*/  IMAD.IADD R0, R0, 0x1, R11 ;  /* 0x0000000100007824 */ /* 0x000fce00078e020b */
.L_x_131:
[----:B------:R-:W-:-:S06]  /*17b0*/  IMAD.IADD R8, R1, 0x1, R2 ;  /* 0x0000000101087824 */ /* 0x000fcc00078e0202 */
[----:B------:R-:W2:Y:S01]  /*17c0*/  LDL.U8 R8, [R8+0x32] ;  /* 0x0000320008087983 */ /* 0x000ea20000100000 */
[----:B------:R-:W-:Y:S01]  /*17d0*/  VIADD R6, R6, 0x1 ;  /* 0x0000000106067836 */ /* 0x000fe20000000000 */
[----:B------:R-:W-:-:S04]  /*17e0*/  IADD3 R2, PT, PT, R2, -0x1, RZ ;  /* 0xffffffff02027810 */ /* 0x000fc80007ffe0ff */
[----:B------:R-:W-:Y:S01]  /*17f0*/  ISETP.NE.AND P0, PT, R6, RZ, PT ;  /* 0x000000ff0600720c */ /* 0x000fe20003f05270 */
[----:B--2---:R0:W-:Y:S02]  /*1800*/  STL.U8 [R15], R8 ;  /* 0x000000080f007387 */ /* 0x0041e40000100000 */
[----:B0-----:R-:W-:-:S10]  /*1810*/  VIADD R15, R15, 0x1 ;  /* 0x000000010f0f7836 */ /* 0x001fd40000000000 */
[----:B------:R-:W-:Y:S05]  /*1820*/  @P0 BRA `(.L_x_131) ;  /* 0xfffffffc00e00947 */ /* 0x000fea000383ffff */
.L_x_125:
[----:B------:R-:W-:Y:S01]  /*1830*/  ISETP.GE.U32.AND P0, PT, R5, R4, PT ;  /* 0x000000040500720c */ /* 0x000fe20003f06070 */
[----:B------:R-:W-:-:S12]  /*1840*/  IMAD.MOV.U32 R2, RZ, RZ, R0 ;  /* 0x000000ffff027224 */ /* 0x000fd800078e0000 */
[----:B------:R-:W-:Y:S05]  /*1850*/  @P0 BRA `(.L_x_132) ;  /* 0x0000000400b00947 */ /* 0x000fea0003800000 */
[----:B------:R-:W-:Y:S01]  /*1860*/  IMAD.IADD R2, R4, 0x1, -R5 ;  /* 0x0000000104027824 */ /* 0x000fe200078e0a05 */
[----:B------:R-:W-:-:S04]  /*1870*/  IADD3 R6, PT, PT, R5, -R4, RZ ;  /* 0x8000000405067210 */ /* 0x000fc80007ffe0ff */
        /* <DEDUP_REMOVED lines=10> */
.L_x_134:
[----:B------:R0:W2:Y:S01]  /*1920*/  LDL.U8 R5, [R11] ;  /* 0x000000000b057983 */ /* 0x0000a20000100000 */
[----:B------:R-:W-:-:S04]  /*1930*/  IADD3 R8, PT, PT, R8, 0x1, RZ ;  /* 0x0000000108087810 */ /* 0x000fc80007ffe0ff */
[----:B------:R-:W-:Y:S01]  /*1940*/  ISETP.NE.AND P0, PT, R8, RZ, PT ;  /* 0x000000ff0800720c */ /* 0x000fe20003f05270 */
[----:B0-----:R-:W-:Y:S01]  /*1950*/  VIADD R11, R11, 0x1 ;  /* 0x000000010b0b7836 */ /* 0x001fe20000000000 */
[----:B--2---:R0:W-:Y:S02]  /*1960*/  STL.U8 [R10], R5 ;  /* 0x000000050a007387 */ /* 0x0041e40000100000 */
[----:B0-----:R-:W-:-:S09]  /*1970*/  VIADD R10, R10, 0x1 ;  /* 0x000000010a0a7836 */ /* 0x001fd20000000000 */
[----:B------:R-:W-:Y:S05]  /*1980*/  @P0 BRA `(.L_x_134) ;  /* 0xfffffffc00e40947 */ /* 0x000fea000383ffff */
.L_x_133:
[----:B------:R-:W-:Y:S05]  /*1990*/  @P1 BRA `(.L_x_132) ;  /* 0x0000000400601947 */ /* 0x000fea0003800000 */
[C---:B------:R-:W-:Y:S01]  /*19a0*/  IMAD.IADD R4, R6.reuse, 0x1, -R4 ;  /* 0x0000000106047824 */ /* 0x040fe200078e0a04 */
[----:B------:R-:W-:Y:S02]  /*19b0*/  IADD3 R9, PT, PT, R6, 0x3, R9 ;  /* 0x0000000306097810 */ /* 0x000fe40007ffe009 */
[----:B------:R-:W-:Y:S02]  /*19c0*/  IADD3 R5, PT, PT, R2, 0x1, R1 ;  /* 0x0000000102057810 */ /* 0x000fe40007ffe001 */
[----:B------:R-:W-:-:S13]  /*19d0*/  ISETP.GE.AND P0, PT, R4, RZ, PT ;  /* 0x000000ff0400720c */ /* 0x000fda0003f06270 */
[----:B------:R-:W-:Y:S05]  /*19e0*/  @P0 BRA `(.L_x_135) ;  /* 0x0000000400140947 */ /* 0x000fea0003800000 */
[----:B------:R-:W-:Y:S02]  /*19f0*/  IADD3 R6, PT, PT, -R4, RZ, RZ ;  /* 0x000000ff04067210 */ /* 0x000fe40007ffe1ff */
[----:B------:R-:W-:Y:S02]  /*1a00*/  PLOP3.LUT P0, PT, PT, PT, PT, 0x80, 0x8 ;  /* 0x000000000008781c */ /* 0x000fe40003f0f070 */
[----:B------:R-:W-:-:S13]  /*1a10*/  ISETP.GT.AND P1, PT, R6, 0xc, PT ;  /* 0x0000000c0600780c */ /* 0x000fda0003f24270 */
[----:B------:R-:W-:Y:S05]  /*1a20*/  @!P1 BRA `(.L_x_136) ;  /* 0x00000000009c9947 */ /* 0x000fea0003800000 */
[----:B------:R-:W-:-:S13]  /*1a30*/  PLOP3.LUT P0, PT, PT, PT, PT, 0x8, 0x80 ;  /* 0x000000000080781c */ /* 0x000fda0003f0e170 */
.L_x_137:
        /* <DEDUP_REMOVED lines=32> */
[----:B---3--:R0:W2:Y:S01]  /*1c40*/  LDL.U8 R12, [R9+0xc] ;  /* 0x00000c00090c7983 */ /* 0x0080a20000100000 */
[----:B------:R-:W-:Y:S02]  /*1c50*/  VIADD R2, R2, 0x10 ;  /* 0x0000001002027836 */ /* 0x000fe40000000000 */
[----:B0-----:R-:W-:Y:S01]  /*1c60*/  VIADD R9, R9, 0x10 ;  /* 0x0000001009097836 */ /* 0x001fe20000000000 */
[----:B--2---:R0:W-:Y:S02]  /*1c70*/  STL.U8 [R5+0xe], R12 ;  /* 0x00000e0c05007387 */ /* 0x0041e40000100000 */
[----:B0-----:R-:W-:-:S02]  /*1c80*/  IADD3 R5, PT, PT, R5, 0x10, RZ ;  /* 0x0000001005057810 */ /* 0x001fc40007ffe0ff */
[----:B------:R-:W-:Y:S05]  /*1c90*/  @!P1 BRA `(.L_x_137) ;  /* 0xfffffffc00689947 */ /* 0x000fea000383ffff */
.L_x_136:
[----:B------:R-:W-:-:S05]  /*1ca0*/  IMAD.MOV R6, RZ, RZ, -R4 ;  /* 0x000000ffff067224 */ /* 0x000fca00078e0a04 */
        /* <DEDUP_REMOVED lines=19> */
[----:B------:R-:W-:Y:S01]  /*1de0*/  VIADD R4, R4, 0x8 ;  /* 0x0000000804047836 */ /* 0x000fe20000000000 */
[----:B0-----:R-:W-:Y:S01]  /*1df0*/  IADD3 R9, PT, PT, R9, 0x8, RZ ;  /* 0x0000000809097810 */ /* 0x001fe20007ffe0ff */
[----:B--2---:R0:W-:Y:S02]  /*1e00*/  STL.U8 [R5+0x6], R8 ;  /* 0x0000060805007387 */ /* 0x0041e40000100000 */
[----:B0-----:R-:W-:-:S07]  /*1e10*/  VIADD R5, R5, 0x8 ;  /* 0x0000000805057836 */ /* 0x001fce0000000000 */
.L_x_138:
[----:B------:R-:W-:-:S13]  /*1e20*/  ISETP.NE.OR P0, PT, R4, RZ, P0 ;  /* 0x000000ff0400720c */ /* 0x000fda0000705670 */
[----:B------:R-:W-:Y:S05]  /*1e30*/  @!P0 BRA `(.L_x_132) ;  /* 0x0000000000388947 */ /* 0x000fea0003800000 */
.L_x_135:
        /* <DEDUP_REMOVED lines=8> */
[----:B------:R0:W2:Y:S01]  /*1ec0*/  LDL.U8 R12, [R9] ;  /* 0x00000000090c7983 */ /* 0x0000a20000100000 */
[----:B------:R-:W-:Y:S01]  /*1ed0*/  VIADD R2, R2, 0x4 ;  /* 0x0000000402027836 */ /* 0x000fe20000000000 */
[----:B0-----:R-:W-:Y:S02]  /*1ee0*/  IADD3 R9, PT, PT, R9, 0x4, RZ ;  /* 0x0000000409097810 */ /* 0x001fe40007ffe0ff */
[----:B--2---:R0:W-:Y:S02]  /*1ef0*/  STL.U8 [R5+0x2], R12 ;  /* 0x0000020c05007387 */ /* 0x0041e40000100000 */
[----:B0-----:R-:W-:-:S02]  /*1f00*/  VIADD R5, R5, 0x4 ;  /* 0x0000000405057836 */ /* 0x001fc40000000000 */
[----:B------:R-:W-:Y:S05]  /*1f10*/  @P0 BRA `(.L_x_135) ;  /* 0xfffffffc00c80947 */ /* 0x000fea000383ffff */
.L_x_132:
[----:B------:R-:W0:Y:S02]  /*1f20*/  LDCU UR4, c[0x0][0x388] ;  /* 0x00007100ff0477ac */ /* 0x000e240008000800 */
[----:B0-----:R-:W-:-:S05]  /*1f30*/  VIADD R4, R3, UR4 ;  /* 0x0000000403047c36 */ /* 0x001fca0008000000 */
[----:B------:R-:W-:-:S04]  /*1f40*/  LEA.HI.SX32 R9, R4, 0xffffffff, 0x1f ;  /* 0xffffffff04097811 */ /* 0x000fc800078ffaff */
[----:B------:R-:W-:-:S13]  /*1f50*/  ISETP.NE.AND P0, PT, R9, R7, PT ;  /* 0x000000070900720c */ /* 0x000fda0003f05270 */
[----:B------:R-:W-:Y:S05]  /*1f60*/  @!P0 BRA `(.L_x_139) ;  /* 0x0000001c00848947 */ /* 0x000fea0003800000 */
[----:B------:R-:W-:Y:S02]  /*1f70*/  HFMA2 R4, -RZ, RZ, 0, 5.9604644775390625e-08 ;  /* 0x00000001ff047431 */ /* 0x000fe400000001ff */
[----:B------:R-:W-:Y:S01]  /*1f80*/  IMAD.MOV.U32 R5, RZ, RZ, 0x1 ;  /* 0x00000001ff057424 */ /* 0x000fe200078e00ff */
[----:B------:R-:W-:-:S12]  /*1f90*/  USHF.R.S32.HI UR5, URZ, 0x1f, UR4 ;  /* 0x0000001fff057899 */ /* 0x000fd80008011404 */
.L_x_176:
[----:B------:R-:W-:Y:S01]  /*1fa0*/  LOP3.LUT P0, R5, R5, 0xff, RZ, 0xc0, !PT ;  /* 0x000000ff05057812 */ /* 0x000fe2000780c0ff */
[----:B------:R-:W-:-:S03]  /*1fb0*/  IMAD.MOV.U32 R13, RZ, RZ, R9 ;  /* 0x000000ffff0d7224 */ /* 0x000fc600078e0009 */
[----:B------:R-:W-:-:S13]  /*1fc0*/  ISETP.EQ.OR P0, PT, R4, R0, !P0 ;  /* 0x000000000400720c */ /* 0x000fda0004702670 */
[----:B------:R-:W-:Y:S05]  /*1fd0*/  @P0 BRA `(.L_x_140) ;  /* 0x0000000400cc0947 */ /* 0x000fea0003800000 */
[----:B------:R-:W0:Y:S02]  /*1fe0*/  LDC.64 R14, c[0x4][0x10] ;  /* 0x01000400ff0e7b82 */ /* 0x000e240000000a00 */
[----:B0-----:R-:W2:Y:S01]  /*1ff0*/  LDG.E.64 R14, desc[UR8][R14.64] ;  /* 0x000000080e0e7981 */ /* 0x001ea2000c1e1b00 */
[----:B------:R-:W-:-:S05]  /*2000*/  IMAD.WIDE R6, R9, R3, UR4 ;  /* 0x0000000409067e25 */ /* 0x000fca000f8e0203 */
[C---:B------:R-:W-:Y:S01]  /*2010*/  SHF.L.U64.HI R3, R6.reuse, 0x1, R7 ;  /* 0x0000000106037819 */ /* 0x040fe20000010207 */
[----:B------:R-:W-:-:S03]  /*2020*/  IMAD.SHL.U32 R6, R6, 0x2, RZ ;  /* 0x0000000206067824 */ /* 0x000fc600078e00ff */
[----:B--2---:R-:W-:-:S04]  /*2030*/  LOP3.LUT R5, R3, R15, RZ, 0xfc, !PT ;  /* 0x0000000f03057212 */ /* 0x004fc800078efcff */
        /* <DEDUP_REMOVED lines=21> */
.L_x_141:
[----:B------:R-:W-:-:S07]  /*2190*/  MOV R8, 0x21b0 ;  /* 0x000021b000087802 */ /* 0x000fce0000000f00 */
[----:B------:R-:W-:Y:S05]  /*21a0*/  CALL.REL.NOINC `($__internal_1_$__cuda_sm20_rem_u64) ;  /* 0x0000004400407944 */ /* 0x000fea0003c00000 */
[----:B------:R-:W-:Y:S02]  /*21b0*/  IMAD.MOV.U32 R16, RZ, RZ, R12 ;  /* 0x000000ffff107224 */ /* 0x000fe400078e000c */
[----:B------:R-:W-:-:S07]  /*21c0*/  IMAD.MOV.U32 R17, RZ, RZ, R5 ;  /* 0x000000ffff117224 */ /* 0x000fce00078e0005 */
.L_x_142:
[-C--:B------:R-:W-:Y:S02]  /*21d0*/  IMAD R5, R3, R6.reuse, RZ ;  /* 0x0000000603057224 */ /* 0x080fe400078e02ff */
        /* <DEDUP_REMOVED lines=25> */
.L_x_143:
[----:B------:R-:W-:Y:S02]  /*2370*/  MOV R6, R10 ;  /* 0x0000000a00067202 */ /* 0x000fe40000000f00 */
[----:B------:R-:W-:-:S07]  /*2380*/  MOV R8, 0x23a0 ;  /* 0x000023a000087802 */ /* 0x000fce0000000f00 */
[----:B------:R-:W-:Y:S05]  /*2390*/  CALL.REL.NOINC `($__internal_1_$__cuda_sm20_rem_u64) ;  /* 0x0000004000c47944 */ /* 0x000fea0003c00000 */
[----:B------:R-:W-:Y:S02]  /*23a0*/  IMAD.MOV.U32 R18, RZ, RZ, R12 ;  /* 0x000000ffff127224 */ /* 0x000fe400078e000c */
[----:B------:R-:W-:-:S07]  /*23b0*/  IMAD.MOV.U32 R19, RZ, RZ, R5 ;  /* 0x000000ffff137224 */ /* 0x000fce00078e0005 */
.L_x_144:
[----:B------:R-:W0:Y:S02]  /*23c0*/  LDC.64 R6, c[0x4][0x8] ;  /* 0x01000200ff067b82 */ /* 0x000e240000000a00 */
[----:B0-----:R-:W2:Y:S02]  /*23d0*/  LDG.E.U8 R6, desc[UR8][R6.64] ;  /* 0x0000000806067981 */ /* 0x001ea4000c1e1100 */
[----:B--2---:R-:W-:-:S13]  /*23e0*/  ISETP.NE.AND P0, PT, R6, RZ, PT ;  /* 0x000000ff0600720c */ /* 0x004fda0003f05270 */
[----:B------:R-:W-:Y:S05]  /*23f0*/  @!P0 BRA `(.L_x_145) ;  /* 0x0000000000b48947 */ /* 0x000fea0003800000 */
[----:B------:R-:W-:Y:S01]  /*2400*/  IMAD.MOV.U32 R13, RZ, RZ, RZ ;  /* 0x000000ffff0d7224 */ /* 0x000fe200078e00ff */
[----:B------:R-:W0:Y:S06]  /*2410*/  LDCU.64 UR10, c[0x0][0x380] ;  /* 0x00007000ff0a77ac */ /* 0x000e2c0008000a00 */
.L_x_148:
[----:B------:R-:W1:Y:S02]  /*2420*/  LDC.64 R14, c[0x4][0x10] ;  /* 0x01000400ff0e7b82 */ /* 0x000e640000000a00 */
[----:B-1----:R-:W2:Y:S01]  /*2430*/  LDG.E.64 R14, desc[UR8][R14.64] ;  /* 0x000000080e0e7981 */ /* 0x002ea2000c1e1b00 */
[----:B------:R-:W-:Y:S01]  /*2440*/  MOV R6, R16 ;  /* 0x0000001000067202 */ /* 0x000fe20000000f00 */
[----:B------:R-:W-:Y:S02]  /*2450*/  IMAD.MOV.U32 R7, RZ, RZ, R17 ;  /* 0x000000ffff077224 */ /* 0x000fe400078e0011 */
[----:B------:R-:W-:Y:S02]  /*2460*/  IMAD R3, R19, R13, RZ ;  /* 0x0000000d13037224 */ /* 0x000fe400078e02ff */
[----:B------:R-:W-:-:S04]  /*2470*/  IMAD.WIDE.U32 R6, R13, R18, R6 ;  /* 0x000000120d067225 */ /* 0x000fc800078e0006 */
[----:B------:R-:W-:-:S05]  /*2480*/  IMAD.IADD R8, R7, 0x1, R3 ;  /* 0x0000000107087824 */ /* 0x000fca00078e0203 */
[----:B--2---:R-:W-:-:S04]  /*2490*/  LOP3.LUT R3, R8, R15, RZ, 0xfc, !PT ;  /* 0x0000000f08037212 */ /* 0x004fc800078efcff */
[----:B------:R-:W-:-:S13]  /*24a0*/  ISETP.NE.U32.AND P0, PT, R3, RZ, PT ;  /* 0x000000ff0300720c */ /* 0x000fda0003f05070 */
[----:B------:R-:W-:Y:S05]  /*24b0*/  @P0 BRA `(.L_x_146) ;  /* 0x00000000004c0947 */ /* 0x000fea0003800000 */
[----:B------:R-:W1:Y:S01]  /*24c0*/  I2F.U32.RP R3, R14 ;  /* 0x0000000e00037306 */ /* 0x000e620000209000 */
[----:B------:R-:W-:Y:S01]  /*24d0*/  IADD3 R5, PT, PT, RZ, -R14, RZ ;  /* 0x8000000eff057210 */ /* 0x000fe20007ffe0ff */
[----:B------:R-:W-:Y:S01]  /*24e0*/  IMAD.MOV.U32 R7, RZ, RZ, RZ ;  /* 0x000000ffff077224 */ /* 0x000fe200078e00ff */
[----:B------:R-:W-:-:S05]  /*24f0*/  ISETP.NE.U32.AND P1, PT, R14, RZ, PT ;  /* 0x000000ff0e00720c */ /* 0x000fca0003f25070 */
[----:B-1----:R-:W1:Y:S02]  /*2500*/  MUFU.RCP R3, R3 ;  /* 0x0000000300037308 */ /* 0x002e640000001000 */
[----:B-1----:R-:W-:-:S06]  /*2510*/  VIADD R10, R3, 0xffffffe ;  /* 0x0ffffffe030a7836 */ /* 0x002fcc0000000000 */
[----:B------:R1:W2:Y:S02]  /*2520*/  F2I.FTZ.U32.TRUNC.NTZ R11, R10 ;  /* 0x0000000a000b7305 */ /* 0x0002a4000021f000 */
[----:B-1----:R-:W-:Y:S02]  /*2530*/  IMAD.MOV.U32 R10, RZ, RZ, RZ ;  /* 0x000000ffff0a7224 */ /* 0x002fe400078e00ff */
[----:B--2---:R-:W-:-:S04]  /*2540*/  IMAD R5, R5, R11, RZ ;  /* 0x0000000b05057224 */ /* 0x004fc800078e02ff */
        /* <DEDUP_REMOVED lines=10> */
.L_x_146:
[----:B------:R-:W-:Y:S01]  /*25f0*/  IMAD.MOV.U32 R3, RZ, RZ, R8 ;  /* 0x000000ffff037224 */ /* 0x000fe200078e0008 */
[----:B------:R-:W-:-:S07]  /*2600*/  MOV R8, 0x2620 ;  /* 0x0000262000087802 */ /* 0x000fce0000000f00 */
[----:B0-----:R-:W-:Y:S05]  /*2610*/  CALL.REL.NOINC `($__internal_1_$__cuda_sm20_rem_u64) ;  /* 0x0000004000247944 */ /* 0x001fea0003c00000 */
[----:B------:R-:W-:Y:S01]  /*2620*/  IMAD.MOV.U32 R6, RZ, RZ, R12 ;  /* 0x000000ffff067224 */ /* 0x000fe200078e000c */
[----:B------:R-:W-:-:S07]  /*2630*/  MOV R7, R5 ;  /* 0x0000000500077202 */ /* 0x000fce0000000f00 */
.L_x_147:
[----:B------:R-:W1:Y:S01]  /*2640*/  LDC.64 R10, c[0x4][0x8] ;  /* 0x01000200ff0a7b82 */ /* 0x000e620000000a00 */
[----:B0-----:R-:W-:Y:S01]  /*2650*/  IADD3 R6, P0, PT, R6, UR10, RZ ;  /* 0x0000000a06067c10 */ /* 0x001fe2000ff1e0ff */
[----:B------:R-:W-:-:S03]  /*2660*/  IMAD.MOV.U32 R3, RZ, RZ, 0x1 ;  /* 0x00000001ff037424 */ /* 0x000fc600078e00ff */
[----:B------:R-:W-:-:S05]  /*2670*/  IADD3.X R7, PT, PT, R7, UR11, RZ, P0, !PT ;  /* 0x0000000b07077c10 */ /* 0x000fca00087fe4ff */
[----:B------:R2:W-:Y:S04]  /*2680*/  STG.E.U8 desc[UR8][R6.64], R3 ;  /* 0x0000000306007986 */ /* 0x0005e8000c101108 */
[----:B-1----:R-:W3:Y:S01]  /*2690*/  LDG.E.U8 R10, desc[UR8][R10.64] ;  /* 0x000000080a0a7981 */ /* 0x002ee2000c1e1100 */
[----:B------:R-:W-:-:S05]  /*26a0*/  VIADD R13, R13, 0x1 ;  /* 0x000000010d0d7836 */ /* 0x000fca0000000000 */
[----:B---3--:R-:W-:-:S13]  /*26b0*/  ISETP.GE.U32.AND P0, PT, R13, R10, PT ;  /* 0x0000000a0d00720c */ /* 0x008fda0003f06070 */
[----:B--2---:R-:W-:Y:S05]  /*26c0*/  @!P0 BRA `(.L_x_148) ;  /* 0xfffffffc00548947 */ /* 0x004fea000383ffff */
.L_x_145:
[----:B------:R-:W-:Y:S02]  /*26d0*/  VIADD R9, R9, 0x1 ;  /* 0x0000000109097836 */ /* 0x000fe40000000000 */
[----:B------:R-:W-:-:S03]  /*26e0*/  HFMA2 R5, -RZ, RZ, 0, 5.9604644775390625e-08 ;  /* 0x00000001ff057431 */ /* 0x000fc600000001ff */
[----:B------:R-:W-:Y:S01]  /*26f0*/  LEA.HI.SX32 R9, R9, 0xffffffff, 0x1f ;  /* 0xffffffff09097811 */ /* 0x000fe200078ffaff */
[----:B------:R-:W-:Y:S06]  /*2700*/  BRA `(.L_x_149) ;  /* 0x0000001400847947 */ /* 0x000fec0003800000 */
.L_x_140:
[----:B------:R-:W-:-:S13]  /*2710*/  ISETP.NE.AND P0, PT, R5, RZ, PT ;  /* 0x000000ff0500720c */ /* 0x000fda0003f05270 */
[----:B------:R-:W-:Y:S05]  /*2720*/  @!P0 BRA `(.L_x_150) ;  /* 0x0000000400dc8947 */ /* 0x000fea0003800000 */
[----:B------:R-:W0:Y:S02]  /*2730*/  LDC.64 R14, c[0x4][0x10] ;  /* 0x01000400ff0e7b82 */ /* 0x000e240000000a00 */
[----:B0-----:R-:W2:Y:S01]  /*2740*/  LDG.E.64 R14, desc[UR8][R14.64] ;  /* 0x000000080e0e7981 */ /* 0x001ea2000c1e1b00 */
[----:B------:R-:W-:-:S05]  /*2750*/  IMAD.WIDE R6, R9, R3, UR4 ;  /* 0x0000000409067e25 */ /* 0x000fca000f8e0203 */
[C---:B------:R-:W-:Y:S01]  /*2760*/  SHF.L.U64.HI R3, R6.reuse, 0x1, R7 ;  /* 0x0000000106037819 */ /* 0x040fe20000010207 */
[----:B------:R-:W-:-:S05]  /*2770*/  IMAD.SHL.U32 R6, R6, 0x2, RZ ;  /* 0x0000000206067824 */ /* 0x000fca00078e00ff */
[----:B------:R-:W-:Y:S02]  /*2780*/  LOP3.LUT R6, R6, 0x1, RZ, 0xfc, !PT ;  /* 0x0000000106067812 */ /* 0x000fe400078efcff */
[----:B--2---:R-:W-:-:S04]  /*2790*/  LOP3.LUT R5, R3, R15, RZ, 0xfc, !PT ;  /* 0x0000000f03057212 */ /* 0x004fc800078efcff */
        /* <DEDUP_REMOVED lines=21> */
.L_x_151:
[----:B------:R-:W-:-:S07]  /*28f0*/  MOV R8, 0x2910 ;  /* 0x0000291000087802 */ /* 0x000fce0000000f00 */
[----:B------:R-:W-:Y:S05]  /*2900*/  CALL.REL.NOINC `($__internal_1_$__cuda_sm20_rem_u64) ;  /* 0x0000003c00687944 */ /* 0x000fea0003c00000 */
[----:B------:R-:W-:Y:S02]  /*2910*/  IMAD.MOV.U32 R16, RZ, RZ, R12 ;  /* 0x000000ffff107224 */ /* 0x000fe400078e000c */
[----:B------:R-:W-:-:S07]  /*2920*/  IMAD.MOV.U32 R17, RZ, RZ, R5 ;  /* 0x000000ffff117224 */ /* 0x000fce00078e0005 */
.L_x_152:
[-C--:B------:R-:W-:Y:S02]  /*2930*/  IMAD R5, R3, R6.reuse, RZ ;  /* 0x0000000603057224 */ /* 0x080fe400078e02ff */
        /* <DEDUP_REMOVED lines=25> */
.L_x_153:
[----:B------:R-:W-:Y:S01]  /*2ad0*/  IMAD.MOV.U32 R6, RZ, RZ, R10 ;  /* 0x000000ffff067224 */ /* 0x000fe200078e000a */
[----:B------:R-:W-:-:S07]  /*2ae0*/  MOV R8, 0x2b00 ;  /* 0x00002b0000087802 */ /* 0x000fce0000000f00 */
[----:B------:R-:W-:Y:S05]  /*2af0*/  CALL.REL.NOINC `($__internal_1_$__cuda_sm20_rem_u64) ;  /* 0x0000003800ec7944 */ /* 0x000fea0003c00000 */
[----:B------:R-:W-:Y:S01]  /*2b00*/  MOV R24, R12 ;  /* 0x0000000c00187202 */ /* 0x000fe20000000f00 */
[----:B------:R-:W-:-:S07]  /*2b10*/  IMAD.MOV.U32 R25, RZ, RZ, R5 ;  /* 0x000000ffff197224 */ /* 0x000fce00078e0005 */
.L_x_154:
[----:B------:R-:W0:Y:S02]  /*2b20*/  LDC.64 R6, c[0x4][0x8] ;  /* 0x01000200ff067b82 */ /* 0x000e240000000a00 */
[----:B0-----:R-:W2:Y:S02]  /*2b30*/  LDG.E.U8 R6, desc[UR8][R6.64] ;  /* 0x0000000806067981 */ /* 0x001ea4000c1e1100 */
[----:B--2---:R-:W-:-:S13]  /*2b40*/  ISETP.NE.AND P0, PT, R6, RZ, PT ;  /* 0x000000ff0600720c */ /* 0x004fda0003f05270 */
[----:B------:R-:W-:Y:S05]  /*2b50*/  @!P0 BRA `(.L_x_155) ;  /* 0x0000000000b48947 */ /* 0x000fea0003800000 */
[----:B------:R-:W-:Y:S01]  /*2b60*/  IMAD.MOV.U32 R18, RZ, RZ, RZ ;  /* 0x000000ffff127224 */ /* 0x000fe200078e00ff */
[----:B------:R-:W0:Y:S06]  /*2b70*/  LDCU.64 UR10, c[0x0][0x380] ;  /* 0x00007000ff0a77ac */ /* 0x000e2c0008000a00 */
.L_x_158:
        /* <DEDUP_REMOVED lines=11> */
[----:B------:R-:W-:Y:S01]  /*2c30*/  IMAD.MOV R5, RZ, RZ, -R14 ;  /* 0x000000ffff057224 */ /* 0x000fe200078e0a0e */
[----:B------:R-:W-:Y:S02]  /*2c40*/  ISETP.NE.U32.AND P1, PT, R14, RZ, PT ;  /* 0x000000ff0e00720c */ /* 0x000fe40003f25070 */
[----:B------:R-:W-:-:S04]  /*2c50*/  MOV R7, RZ ;  /* 0x000000ff00077202 */ /* 0x000fc80000000f00 */
[----:B-1----:R-:W1:Y:S02]  /*2c60*/  MUFU.RCP R3, R3 ;  /* 0x0000000300037308 */ /* 0x002e640000001000 */
[----:B-1----:R-:W-:-:S06]  /*2c70*/  VIADD R10, R3, 0xffffffe ;  /* 0x0ffffffe030a7836 */ /* 0x002fcc0000000000 */
[----:B------:R1:W2:Y:S02]  /*2c80*/  F2I.FTZ.U32.TRUNC.NTZ R11, R10 ;  /* 0x0000000a000b7305 */ /* 0x0002a4000021f000 */
[----:B-1----:R-:W-:Y:S02]  /*2c90*/  HFMA2 R10, -RZ, RZ, 0, 0 ;  /* 0x00000000ff0a7431 */ /* 0x002fe400000001ff */
        /* <DEDUP_REMOVED lines=11> */
.L_x_156:
[----:B------:R-:W-:Y:S01]  /*2d50*/  IMAD.MOV.U32 R3, RZ, RZ, R8 ;  /* 0x000000ffff037224 */ /* 0x000fe200078e0008 */
[----:B------:R-:W-:-:S07]  /*2d60*/  MOV R8, 0x2d80 ;  /* 0x00002d8000087802 */ /* 0x000fce0000000f00 */
[----:B0-----:R-:W-:Y:S05]  /*2d70*/  CALL.REL.NOINC `($__internal_1_$__cuda_sm20_rem_u64) ;  /* 0x00000038004c7944 */ /* 0x001fea0003c00000 */
[----:B------:R-:W-:Y:S02]  /*2d80*/  IMAD.MOV.U32 R6, RZ, RZ, R12 ;  /* 0x000000ffff067224 */ /* 0x000fe400078e000c */
[----:B------:R-:W-:-:S07]  /*2d90*/  IMAD.MOV.U32 R7, RZ, RZ, R5 ;  /* 0x000000ffff077224 */ /* 0x000fce00078e0005 */
.L_x_157:
[----:B------:R-:W1:Y:S01]  /*2da0*/  LDC.64 R10, c[0x4][0x8] ;  /* 0x01000200ff0a7b82 */ /* 0x000e620000000a00 */
[----:B0-----:R-:W-:Y:S02]  /*2db0*/  IADD3 R6, P0, PT, R6, UR10, RZ ;  /* 0x0000000a06067c10 */ /* 0x001fe4000ff1e0ff */
[----:B------:R-:W-:Y:S02]  /*2dc0*/  MOV R3, 0x1 ;  /* 0x0000000100037802 */ /* 0x000fe40000000f00 */
[----:B------:R-:W-:-:S05]  /*2dd0*/  IADD3.X R7, PT, PT, R7, UR11, RZ, P0, !PT ;  /* 0x0000000b07077c10 */ /* 0x000fca00087fe4ff */
[----:B------:R2:W-:Y:S04]  /*2de0*/  STG.E.U8 desc[UR8][R6.64], R3 ;  /* 0x0000000306007986 */ /* 0x0005e8000c101108 */
[----:B-1----:R-:W3:Y:S01]  /*2df0*/  LDG.E.U8 R11, desc[UR8][R10.64] ;  /* 0x000000080a0b7981 */ /* 0x002ee2000c1e1100 */
[----:B------:R-:W-:-:S05]  /*2e00*/  VIADD R18, R18, 0x1 ;  /* 0x0000000112127836 */ /* 0x000fca0000000000 */
[----:B---3--:R-:W-:-:S13]  /*2e10*/  ISETP.GE.U32.AND P0, PT, R18, R11, PT ;  /* 0x0000000b1200720c */ /* 0x008fda0003f06070 */
[----:B--2---:R-:W-:Y:S05]  /*2e20*/  @!P0 BRA `(.L_x_158) ;  /* 0xfffffffc00548947 */ /* 0x004fea000383ffff */
.L_x_155:
[----:B------:R-:W-:-:S06]  /*2e30*/  IMAD.IADD R3, R1, 0x1, R4 ;  /* 0x0000000101037824 */ /* 0x000fcc00078e0204 */
[----:B------:R-:W2:Y:S01]  /*2e40*/  LDL.U8 R3, [R3] ;  /* 0x0000000003037983 */ /* 0x000ea20000100000 */
[----:B------:R-:W-:Y:S02]  /*2e50*/  PRMT R5, RZ, 0x7610, R5 ;  /* 0x00007610ff057816 */ /* 0x000fe40000000005 */
[----:B--2---:R-:W-:-:S13]  /*2e60*/  ISETP.NE.AND P0, PT, R3, RZ, PT ;  /* 0x000000ff0300720c */ /* 0x004fda0003f05270 */
[----:B------:R-:W-:Y:S02]  /*2e70*/  @!P0 LEA R9, R9, 0x1, 0x1 ;  /* 0x0000000109098811 */ /* 0x000fe400078e08ff */
[----:B------:R-:W-:Y:S01]  /*2e80*/  @P0 LEA R9, R13, 0x2, 0x1 ;  /* 0x000000020d090811 */ /* 0x000fe200078e08ff */
[----:B------:R-:W-:Y:S06]  /*2e90*/  BRA `(.L_x_149) ;  /* 0x0000000c00a07947 */ /* 0x000fec0003800000 */
.L_x_150:
[----:B------:R-:W-:-:S06]  /*2ea0*/  IMAD.IADD R5, R1, 0x1, R4 ;  /* 0x0000000101057824 */ /* 0x000fcc00078e0204 */
[----:B------:R-:W2:Y:S02]  /*2eb0*/  LDL.U8 R5, [R5] ;  /* 0x0000000005057983 */ /* 0x000ea40000100000 */
[----:B--2---:R-:W-:-:S13]  /*2ec0*/  ISETP.NE.AND P0, PT, R5, RZ, PT ;  /* 0x000000ff0500720c */ /* 0x004fda0003f05270 */
[----:B------:R-:W-:Y:S05]  /*2ed0*/  @P0 BRA `(.L_x_159) ;  /* 0x0000000400c80947 */ /* 0x000fea0003800000 */
[----:B------:R-:W0:Y:S02]  /*2ee0*/  LDC.64 R14, c[0x4][0x10] ;  /* 0x01000400ff0e7b82 */ /* 0x000e240000000a00 */
[----:B0-----:R-:W2:Y:S01]  /*2ef0*/  LDG.E.64 R14, desc[UR8][R14.64] ;  /* 0x000000080e0e7981 */ /* 0x001ea2000c1e1b00 */
[----:B------:R-:W-:-:S05]  /*2f00*/  IMAD.WIDE R6, R9, R3, UR4 ;  /* 0x0000000409067e25 */ /* 0x000fca000f8e0203 */
[C---:B------:R-:W-:Y:S02]  /*2f10*/  SHF.L.U64.HI R3, R6.reuse, 0x1, R7 ;  /* 0x0000000106037819 */ /* 0x040fe40000010207 */
[----:B------:R-:W-:Y:S02]  /*2f20*/  SHF.L.U32 R6, R6, 0x1, RZ ;  /* 0x0000000106067819 */ /* 0x000fe400000006ff */
[----:B--2---:R-:W-:-:S04]  /*2f30*/  LOP3.LUT R5, R3, R15, RZ, 0xfc, !PT ;  /* 0x0000000f03057212 */ /* 0x004fc800078efcff */
        /* <DEDUP_REMOVED lines=21> */
.L_x_160:
[----:B------:R-:W-:-:S07]  /*3090*/  MOV R8, 0x30b0 ;  /* 0x000030b000087802 */ /* 0x000fce0000000f00 */
[----:B------:R-:W-:Y:S05]  /*30a0*/  CALL.REL.NOINC `($__internal_1_$__cuda_sm20_rem_u64) ;  /* 0x0000003400807944 */ /* 0x000fea0003c00000 */
[----:B------:R-:W-:Y:S01]  /*30b0*/  MOV R16, R12 ;  /* 0x0000000c00107202 */ /* 0x000fe20000000f00 */
[----:B------:R-:W-:-:S07]  /*30c0*/  IMAD.MOV.U32 R17, RZ, RZ, R5 ;  /* 0x000000ffff117224 */ /* 0x000fce00078e0005 */
.L_x_161:
        /* <DEDUP_REMOVED lines=26> */
.L_x_162:
[----:B------:R-:W-:Y:S01]  /*3270*/  IMAD.MOV.U32 R6, RZ, RZ, R10 ;  /* 0x000000ffff067224 */ /* 0x000fe200078e000a */
[----:B------:R-:W-:-:S07]  /*3280*/  MOV R8, 0x32a0 ;  /* 0x000032a000087802 */ /* 0x000fce0000000f00 */
[----:B------:R-:W-:Y:S05]  /*3290*/  CALL.REL.NOINC `($__internal_1_$__cuda_sm20_rem_u64) ;  /* 0x0000003400047944 */ /* 0x000fea0003c00000 */
[----:B------:R-:W-:Y:S01]  /*32a0*/  IMAD.MOV.U32 R18, RZ, RZ, R12 ;  /* 0x000000ffff127224 */ /* 0x000fe200078e000c */
[----:B------:R-:W-:-:S07]  /*32b0*/  MOV R19, R5 ;  /* 0x0000000500137202 */ /* 0x000fce0000000f00 */
.L_x_163:
[----:B------:R-:W0:Y:S02]  /*32c0*/  LDC.64 R6, c[0x4][0x8] ;  /* 0x01000200ff067b82 */ /* 0x000e240000000a00 */
[----:B0-----:R-:W2:Y:S02]  /*32d0*/  LDG.E.U8 R6, desc[UR8][R6.64] ;  /* 0x0000000806067981 */ /* 0x001ea4000c1e1100 */
[----:B--2---:R-:W-:-:S13]  /*32e0*/  ISETP.NE.AND P0, PT, R6, RZ, PT ;  /* 0x000000ff0600720c */ /* 0x004fda0003f05270 */
[----:B------:R-:W-:Y:S05]  /*32f0*/  @!P0 BRA `(.L_x_164) ;  /* 0x0000000000b48947 */ /* 0x000fea0003800000 */
[----:B------:R-:W-:Y:S01]  /*3300*/  IMAD.MOV.U32 R13, RZ, RZ, RZ ;  /* 0x000000ffff0d7224 */ /* 0x000fe200078e00ff */
[----:B------:R-:W0:Y:S06]  /*3310*/  LDCU.64 UR10, c[0x0][0x380] ;  /* 0x00007000ff0a77ac */ /* 0x000e2c0008000a00 */
.L_x_167:
[----:B------:R-:W1:Y:S02]  /*3320*/  LDC.64 R14, c[0x4][0x10] ;  /* 0x01000400ff0e7b82 */ /* 0x000e640000000a00 */
[----:B-1----:R-:W2:Y:S01]  /*3330*/  LDG.E.64 R14, desc[UR8][R14.64] ;  /* 0x000000080e0e7981 */ /* 0x002ea2000c1e1b00 */
[----:B------:R-:W-:Y:S02]  /*3340*/  IMAD.MOV.U32 R6, RZ, RZ, R16 ;  /* 0x000000ffff067224 */ /* 0x000fe400078e0010 */
[----:B------:R-:W-:Y:S02]  /*3350*/  IMAD.MOV.U32 R7, RZ, RZ, R17 ;  /* 0x000000ffff077224 */ /* 0x000fe400078e0011 */
[----:B------:R-:W-:Y:S02]  /*3360*/  IMAD R3, R19, R13, RZ ;  /* 0x0000000d13037224 */ /* 0x000fe400078e02ff */
[----:B------:R-:W-:-:S05]  /*3370*/  IMAD.WIDE.U32 R6, R13, R18, R6 ;  /* 0x000000120d067225 */ /* 0x000fca00078e0006 */
[----:B------:R-:W-:-:S04]  /*3380*/  IADD3 R8, PT, PT, R7, R3, RZ ;  /* 0x0000000307087210 */ /* 0x000fc80007ffe0ff */
[----:B--2---:R-:W-:-:S04]  /*3390*/  LOP3.LUT R3, R8, R15, RZ, 0xfc, !PT ;  /* 0x0000000f08037212 */ /* 0x004fc800078efcff */
[----:B------:R-:W-:-:S13]  /*33a0*/  ISETP.NE.U32.AND P0, PT, R3, RZ, PT ;  /* 0x000000ff0300720c */ /* 0x000fda0003f05070 */
[----:B------:R-:W-:Y:S05]  /*33b0*/  @P0 BRA `(.L_x_165) ;  /* 0x00000000004c0947 */ /* 0x000fea0003800000 */
[----:B------:R-:W1:Y:S01]  /*33c0*/  I2F.U32.RP R3, R14 ;  /* 0x0000000e00037306 */ /* 0x000e620000209000 */
[----:B------:R-:W-:Y:S01]  /*33d0*/  IMAD.MOV R5, RZ, RZ, -R14 ;  /* 0x000000ffff057224 */ /* 0x000fe200078e0a0e */
[----:B------:R-:W-:Y:S01]  /*33e0*/  ISETP.NE.U32.AND P1, PT, R14, RZ, PT ;  /* 0x000000ff0e00720c */ /* 0x000fe20003f25070 */
[----:B------:R-:W-:-:S05]  /*33f0*/  IMAD.MOV.U32 R7, RZ, RZ, RZ ;  /* 0x000000ffff077224 */ /* 0x000fca00078e00ff */
[----:B-1----:R-:W1:Y:S02]  /*3400*/  MUFU.RCP R3, R3 ;  /* 0x0000000300037308 */ /* 0x002e640000001000 */
[----:B-1----:R-:W-:-:S06]  /*3410*/  VIADD R10, R3, 0xffffffe ;  /* 0x0ffffffe030a7836 */ /* 0x002fcc0000000000 */
[----:B------:R1:W2:Y:S02]  /*3420*/  F2I.FTZ.U32.TRUNC.NTZ R11, R10 ;  /* 0x0000000a000b7305 */ /* 0x0002a4000021f000 */
[----:B-1----:R-:W-:Y:S02]  /*3430*/  IMAD.MOV.U32 R10, RZ, RZ, RZ ;  /* 0x000000ffff0a7224 */ /* 0x002fe400078e00ff */
[----:B--2---:R-:W-:-:S04]  /*3440*/  IMAD R5, R5, R11, RZ ;  /* 0x0000000b05057224 */ /* 0x004fc800078e02ff */
        /* <DEDUP_REMOVED lines=10> */
.L_x_165:
[----:B------:R-:W-:Y:S02]  /*34f0*/  MOV R3, R8 ;  /* 0x0000000800037202 */ /* 0x000fe40000000f00 */
[----:B------:R-:W-:-:S07]  /*3500*/  MOV R8, 0x3520 ;  /* 0x0000352000087802 */ /* 0x000fce0000000f00 */
[----:B0-----:R-:W-:Y:S05]  /*3510*/  CALL.REL.NOINC `($__internal_1_$__cuda_sm20_rem_u64) ;  /* 0x0000003000647944 */ /* 0x001fea0003c00000 */
[----:B------:R-:W-:Y:S02]  /*3520*/  IMAD.MOV.U32 R6, RZ, RZ, R12 ;  /* 0x000000ffff067224 */ /* 0x000fe400078e000c */
[----:B------:R-:W-:-:S07]  /*3530*/  IMAD.MOV.U32 R7, RZ, RZ, R5 ;  /* 0x000000ffff077224 */ /* 0x000fce00078e0005 */
.L_x_166:
[----:B------:R-:W1:Y:S01]  /*3540*/  LDC.64 R10, c[0x4][0x8] ;  /* 0x01000200ff0a7b82 */ /* 0x000e620000000a00 */
[----:B0-----:R-:W-:Y:S01]  /*3550*/  IADD3 R6, P0, PT, R6, UR10, RZ ;  /* 0x0000000a06067c10 */ /* 0x001fe2000ff1e0ff */
[----:B------:R-:W-:-:S03]  /*3560*/  IMAD.MOV.U32 R3, RZ, RZ, 0x1 ;  /* 0x00000001ff037424 */ /* 0x000fc600078e00ff */
[----:B------:R-:W-:-:S05]  /*3570*/  IADD3.X R7, PT, PT, R7, UR11, RZ, P0, !PT ;  /* 0x0000000b07077c10 */ /* 0x000fca00087fe4ff */
[----:B------:R2:W-:Y:S04]  /*3580*/  STG.E.U8 desc[UR8][R6.64], R3 ;  /* 0x0000000306007986 */ /* 0x0005e8000c101108 */
[----:B-1----:R-:W3:Y:S01]  /*3590*/  LDG.E.U8 R10, desc[UR8][R10.64] ;  /* 0x000000080a0a7981 */ /* 0x002ee2000c1e1100 */
[----:B------:R-:W-:-:S04]  /*35a0*/  IADD3 R13, PT, PT, R13, 0x1, RZ ;  /* 0x000000010d0d7810 */ /* 0x000fc80007ffe0ff */
[----:B---3--:R-:W-:-:S13]  /*35b0*/  ISETP.GE.U32.AND P0, PT, R13, R10, PT ;  /* 0x0000000a0d00720c */ /* 0x008fda0003f06070 */
[----:B--2---:R-:W-:Y:S05]  /*35c0*/  @!P0 BRA `(.L_x_167) ;  /* 0xfffffffc00548947 */ /* 0x004fea000383ffff */
.L_x_164:
[----:B------:R-:W-:Y:S02]  /*35d0*/  LEA R9, R9, 0x1, 0x1 ;  /* 0x0000000109097811 */ /* 0x000fe400078e08ff */
[----:B------:R-:W-:Y:S01]  /*35e0*/  PRMT R5, RZ, 0x7610, R5 ;  /* 0x00007610ff057816 */ /* 0x000fe20000000005 */
[----:B------:R-:W-:Y:S06]  /*35f0*/  BRA `(.L_x_149) ;  /* 0x0000000400c87947 */ /* 0x000fec0003800000 */
.L_x_159:
        /* <DEDUP_REMOVED lines=28> */
.L_x_168:
[----:B------:R-:W-:-:S07]  /*37c0*/  MOV R8, 0x37e0 ;  /* 0x000037e000087802 */ /* 0x000fce0000000f00 */
[----:B------:R-:W-:Y:S05]  /*37d0*/  CALL.REL.NOINC `($__internal_1_$__cuda_sm20_rem_u64) ;  /* 0x0000002c00b47944 */ /* 0x000fea0003c00000 */
[----:B------:R-:W-:Y:S02]  /*37e0*/  IMAD.MOV.U32 R16, RZ, RZ, R12 ;  /* 0x000000ffff107224 */ /* 0x000fe400078e000c */
[----:B------:R-:W-:-:S07]  /*37f0*/  IMAD.MOV.U32 R17, RZ, RZ, R5 ;  /* 0x000000ffff117224 */ /* 0x000fce00078e0005 */
.L_x_169:
        /* <DEDUP_REMOVED lines=26> */
.L_x_170:
[----:B------:R-:W-:Y:S01]  /*39a0*/  IMAD.MOV.U32 R6, RZ, RZ, R10 ;  /* 0x000000ffff067224 */ /* 0x000fe200078e000a */
[----:B------:R-:W-:-:S07]  /*39b0*/  MOV R8, 0x39d0 ;  /* 0x000039d000087802 */ /* 0x000fce0000000f00 */
[----:B------:R-:W-:Y:S05]  /*39c0*/  CALL.REL.NOINC `($__internal_1_$__cuda_sm20_rem_u64) ;  /* 0x0000002c00387944 */ /* 0x000fea0003c00000 */
[----:B------:R-:W-:Y:S01]  /*39d0*/  MOV R18, R12 ;  /* 0x0000000c00127202 */ /* 0x000fe20000000f00 */
[----:B------:R-:W-:-:S07]  /*39e0*/  IMAD.MOV.U32 R19, RZ, RZ, R5 ;  /* 0x000000ffff137224 */ /* 0x000fce00078e0005 */
.L_x_171:
[----:B------:R-:W0:Y:S02]  /*39f0*/  LDC.64 R6, c[0x4][0x8] ;  /* 0x01000200ff067b82 */ /* 0x000e240000000a00 */
[----:B0-----:R-:W2:Y:S02]  /*3a00*/  LDG.E.U8 R6, desc[UR8][R6.64] ;  /* 0x0000000806067981 */ /* 0x001ea4000c1e1100 */
[----:B--2---:R-:W-:-:S13]  /*3a10*/  ISETP.NE.AND P0, PT, R6, RZ, PT ;  /* 0x000000ff0600720c */ /* 0x004fda0003f05270 */
[----:B------:R-:W-:Y:S05]  /*3a20*/  @!P0 BRA `(.L_x_172) ;  /* 0x0000000000b48947 */ /* 0x000fea0003800000 */
[----:B------:R-:W-:Y:S01]  /*3a30*/  IMAD.MOV.U32 R13, RZ, RZ, RZ ;  /* 0x000000ffff0d7224 */ /* 0x000fe200078e00ff */
[----:B------:R-:W0:Y:S06]  /*3a40*/  LDCU.64 UR10, c[0x0][0x380] ;  /* 0x00007000ff0a77ac */ /* 0x000e2c0008000a00 */
.L_x_175:
        /* <DEDUP_REMOVED lines=29> */
.L_x_173:
[----:B------:R-:W-:Y:S01]  /*3c20*/  IMAD.MOV.U32 R3, RZ, RZ, R8 ;  /* 0x000000ffff037224 */ /* 0x000fe200078e0008 */
[----:B------:R-:W-:-:S07]  /*3c30*/  MOV R8, 0x3c50 ;  /* 0x00003c5000087802 */ /* 0x000fce0000000f00 */
[----:B0-----:R-:W-:Y:S05]  /*3c40*/  CALL.REL.NOINC `($__internal_1_$__cuda_sm20_rem_u64) ;  /* 0x0000002800987944 */ /* 0x001fea0003c00000 */
[----:B------:R-:W-:Y:S02]  /*3c50*/  IMAD.MOV.U32 R6, RZ, RZ, R12 ;  /* 0x000000ffff067224 */ /* 0x000fe400078e000c */
[----:B------:R-:W-:-:S07]  /*3c60*/  IMAD.MOV.U32 R7, RZ, RZ, R5 ;  /* 0x000000ffff077224 */ /* 0x000fce00078e0005 */
.L_x_174:
        /* <DEDUP_REMOVED lines=9> */
.L_x_172:
[----:B------:R-:W-:Y:S02]  /*3d00*/  LEA R9, R9, 0x2, 0x1 ;  /* 0x0000000209097811 */ /* 0x000fe400078e08ff */
[----:B------:R-:W-:-:S07]  /*3d10*/  PRMT R5, RZ, 0x7610, R5 ;  /* 0x00007610ff057816 */ /* 0x000fce0000000005 */
.L_x_149:
[----:B------:R-:W0:Y:S02]  /*3d20*/  LDC.64 R6, c[0x4][RZ] ;  /* 0x01000000ff067b82 */ /* 0x000e240000000a00 */
[----:B0-----:R-:W2:Y:S01]  /*3d30*/  LDG.E R3, desc[UR8][R6.64] ;  /* 0x0000000806037981 */ /* 0x001ea2000c1e1900 */
[----:B------:R-:W-:Y:S02]  /*3d40*/  VIADD R4, R4, 0x1 ;  /* 0x0000000104047836 */ /* 0x000fe40000000000 */
[----:B--2---:R-:W-:-:S05]  /*3d50*/  VIADD R8, R3, UR7 ;  /* 0x0000000703087c36 */ /* 0x004fca0008000000 */
[----:B------:R-:W-:-:S13]  /*3d60*/  ISETP.NE.AND P0, PT, R9, R8, PT ;  /* 0x000000080900720c */ /* 0x000fda0003f05270 */
[----:B------:R-:W-:Y:S05]  /*3d70*/  @P0 BRA `(.L_x_176) ;  /* 0xffffffe000880947 */ /* 0x000fea000383ffff */
.L_x_139:
[----:B------:R-:W-:-:S13]  /*3d80*/  ISETP.GE.U32.AND P0, PT, R2, 0x2, PT ;  /* 0x000000020200780c */ /* 0x000fda0003f06070 */
[----:B------:R-:W-:Y:S05]  /*3d90*/  @!P0 BRA `(.L_x_177) ;  /* 0x0000000800ac8947 */ /* 0x000fea0003800000 */
[----:B------:R-:W-:-:S04]  /*3da0*/  SHF.R.U32.HI R6, RZ, 0x1, R2 ;  /* 0x00000001ff067819 */ /* 0x000fc80000011602 */
[C---:B------:R-:W-:Y:S02]  /*3db0*/  IADD3 R4, PT, PT, R6.reuse, -0x1, RZ ;  /* 0xffffffff06047810 */ /* 0x040fe40007ffe0ff */
[----:B------:R-:W-:Y:S02]  /*3dc0*/  LOP3.LUT R5, R6, 0x3, RZ, 0xc0, !PT ;  /* 0x0000000306057812 */ /* 0x000fe400078ec0ff */
[----:B------:R-:W-:Y:S01]  /*3dd0*/  ISETP.GE.U32.AND P0, PT, R4, 0x3, PT ;  /* 0x000000030400780c */ /* 0x000fe20003f06070 */
[----:B------:R-:W-:-:S12]  /*3de0*/  IMAD.MOV.U32 R4, RZ, RZ, RZ ;  /* 0x000000ffff047224 */ /* 0x000fd800078e00ff */
[----:B------:R-:W-:Y:S05]  /*3df0*/  @!P0 BRA `(.L_x_178) ;  /* 0x0000000800548947 */ /* 0x000fea0003800000 */
[----:B------:R-:W-:Y:S01]  /*3e00*/  LOP3.LUT R4, R6, 0x7ffffffc, RZ, 0xc0, !PT ;  /* 0x7ffffffc06047812 */ /* 0x000fe200078ec0ff */
[----:B------:R-:W-:Y:S01]  /*3e10*/  VIADD R6, R2, 0xffffffff ;  /* 0xffffffff02067836 */ /* 0x000fe20000000000 */
[----:B------:R-:W-:-:S03]  /*3e20*/  IADD3 R7, PT, PT, R1, 0x3, RZ ;  /* 0x0000000301077810 */ /* 0x000fc60007ffe0ff */
[----:B------:R-:W-:-:S05]  /*3e30*/  IMAD.MOV R8, RZ, RZ, -R4 ;  /* 0x000000ffff087224 */ /* 0x000fca00078e0a04 */
[----:B------:R-:W-:-:S13]  /*3e40*/  ISETP.GE.AND P0, PT, R8, RZ, PT ;  /* 0x000000ff0800720c */ /* 0x000fda0003f06270 */
[----:B------:R-:W-:Y:S05]  /*3e50*/  @P0 BRA `(.L_x_179) ;  /* 0x0000000400e40947 */ /* 0x000fea0003800000 */
[----:B------:R-:W-:Y:S01]  /*3e60*/  IMAD.MOV R9, RZ, RZ, -R8 ;  /* 0x000000ffff097224 */ /* 0x000fe200078e0a08 */
[----:B------:R-:W-:-:S04]  /*3e70*/  PLOP3.LUT P0, PT, PT, PT, PT, 0x80, 0x8 ;  /* 0x000000000008781c */ /* 0x000fc80003f0f070 */
[----:B------:R-:W-:-:S13]  /*3e80*/  ISETP.GT.AND P1, PT, R9, 0xc, PT ;  /* 0x0000000c0900780c */ /* 0x000fda0003f24270 */
[----:B------:R-:W-:Y:S05]  /*3e90*/  @!P1 BRA `(.L_x_180) ;  /* 0x0000000400289947 */ /* 0x000fea0003800000 */
[----:B------:R-:W-:-:S13]  /*3ea0*/  PLOP3.LUT P0, PT, PT, PT, PT, 0x8, 0x80 ;  /* 0x000000000080781c */ /* 0x000fda0003f0e170 */
.L_x_181:
[C-C-:B------:R-:W-:Y:S01]  /*3eb0*/  IMAD.IADD R20, R1.reuse, 0x1, R6.reuse ;  /* 0x0000000101147824 */ /* 0x140fe200078e0206 */
[----:B------:R-:W2:Y:S04]  /*3ec0*/  LDL.U8 R9, [R7+-0x3] ;  /* 0xfffffd0007097983 */ /* 0x000ea80000100000 */
[----:B------:R-:W3:Y:S04]  /*3ed0*/  LDL.U8 R10, [R20] ;  /* 0x00000000140a7983 */ /* 0x000ee80000100000 */
[----:B--2---:R0:W-:Y:S04]  /*3ee0*/  STL.U8 [R20], R9 ;  /* 0x0000000914007387 */ /* 0x0041e80000100000 */
[----:B---3--:R1:W-:Y:S04]  /*3ef0*/  STL.U8 [R7+-0x3], R10 ;  /* 0xfffffd0a07007387 */ /* 0x0083e80000100000 */
[----:B------:R-:W2:Y:S04]  /*3f00*/  LDL.U8 R11, [R7+-0x2] ;  /* 0xfffffe00070b7983 */ /* 0x000ea80000100000 */
[----:B------:R-:W3:Y:S04]  /*3f10*/  LDL.U8 R12, [R20+-0x1] ;  /* 0xffffff00140c7983 */ /* 0x000ee80000100000 */
[----:B--2---:R2:W-:Y:S04]  /*3f20*/  STL.U8 [R20+-0x1], R11 ;  /* 0xffffff0b14007387 */ /* 0x0045e80000100000 */
[----:B---3--:R3:W-:Y:S04]  /*3f30*/  STL.U8 [R7+-0x2], R12 ;  /* 0xfffffe0c07007387 */ /* 0x0087e80000100000 */
[----:B------:R-:W4:Y:S04]  /*3f40*/  LDL.U8 R13, [R7+-0x1] ;  /* 0xffffff00070d7983 */ /* 0x000f280000100000 */
[----:B------:R-:W5:Y:S04]  /*3f50*/  LDL.U8 R14, [R20+-0x2] ;  /* 0xfffffe00140e7983 */ /* 0x000f680000100000 */
[----:B----4-:R4:W-:Y:S04]  /*3f60*/  STL.U8 [R20+-0x2], R13 ;  /* 0xfffffe0d14007387 */ /* 0x0109e80000100000 */
[----:B-----5:R5:W-:Y:S04]  /*3f70*/  STL.U8 [R7+-0x1], R14 ;  /* 0xffffff0e07007387 */ /* 0x020be80000100000 */
[----:B------:R-:W2:Y:S04]  /*3f80*/  LDL.U8 R15, [R7] ;  /* 0x00000000070f7983 */ /* 0x000ea80000100000 */
[----:B------:R-:W3:Y:S01]  /*3f90*/  LDL.U8 R16, [R20+-0x3] ;  /* 0xfffffd0014107983 */ /* 0x000ee20000100000 */
[----:B------:R-:W-:-:S03]  /*3fa0*/  IADD3 R18, PT, PT, R1, -0x4, R6 ;  /* 0xfffffffc01127810 */ /* 0x000fc60007ffe006 */
[----:B--2---:R2:W-:Y:S04]  /*3fb0*/  STL.U8 [R20+-0x3], R15 ;  /* 0xfffffd0f14007387 */ /* 0x0045e80000100000 */
[----:B---3--:R3:W-:Y:S04]  /*3fc0*/  STL.U8 [R7], R16 ;  /* 0x0000001007007387 */ /* 0x0087e80000100000 */
[----:B0-----:R-:W4:Y:S04]  /*3fd0*/  LDL.U8 R9, [R7+0x1] ;  /* 0x0000010007097983 */ /* 0x001f280000100000 */
[----:B-1----:R-:W5:Y:S04]  /*3fe0*/  LDL.U8 R10, [R18] ;  /* 0x00000000120a7983 */ /* 0x002f680000100000 */
[----:B----4-:R0:W-:Y:S04]  /*3ff0*/  STL.U8 [R18], R9 ;  /* 0x0000000912007387 */ /* 0x0101e80000100000 */
[----:B-----5:R1:W-:Y:S04]  /*4000*/  STL.U8 [R7+0x1], R10 ;  /* 0x0000010a07007387 */ /* 0x0203e80000100000 */
[----:B------:R-:W4:Y:S04]  /*4010*/  LDL.U8 R11, [R7+0x2] ;  /* 0x00000200070b7983 */ /* 0x000f280000100000 */
[----:B------:R-:W5:Y:S04]  /*4020*/  LDL.U8 R12, [R18+-0x1] ;  /* 0xffffff00120c7983 */ /* 0x000f680000100000 */
[----:B----4-:R4:W-:Y:S04]  /*4030*/  STL.U8 [R18+-0x1], R11 ;  /* 0xffffff0b12007387 */ /* 0x0109e80000100000 */
[----:B-----5:R5:W-:Y:S04]  /*4040*/  STL.U8 [R7+0x2], R12 ;  /* 0x0000020c07007387 */ /* 0x020be80000100000 */
[----:B------:R-:W2:Y:S04]  /*4050*/  LDL.U8 R13, [R7+0x3] ;  /* 0x00000300070d7983 */ /* 0x000ea80000100000 */
[----:B------:R-:W3:Y:S04]  /*4060*/  LDL.U8 R14, [R18+-0x2] ;  /* 0xfffffe00120e7983 */ /* 0x000ee80000100000 */
[----:B--2---:R2:W-:Y:S04]  /*4070*/  STL.U8 [R18+-0x2], R13 ;  /* 0xfffffe0d12007387 */ /* 0x0045e80000100000 */
[----:B---3--:R3:W-:Y:S04]  /*4080*/  STL.U8 [R7+0x3], R14 ;  /* 0x0000030e07007387 */ /* 0x0087e80000100000 */
[----:B------:R-:W4:Y:S04]  /*4090*/  LDL.U8 R15, [R7+0x4] ;  /* 0x00000400070f7983 */ /* 0x000f280000100000 */
[----:B------:R-:W5:Y:S01]  /*40a0*/  LDL.U8 R16, [R18+-0x3] ;  /* 0xfffffd0012107983 */ /* 0x000f620000100000 */
[----:B------:R-:W-:-:S03]  /*40b0*/  IADD3 R20, PT, PT, R1, -0x8, R6 ;  /* 0xfffffff801147810 */ /* 0x000fc60007ffe006 */
[----:B----4-:R4:W-:Y:S04]  /*40c0*/  STL.U8 [R18+-0x3], R15 ;  /* 0xfffffd0f12007387 */ /* 0x0109e80000100000 */
[----:B-----5:R5:W-:Y:S04]  /*40d0*/  STL.U8 [R7+0x4], R16 ;  /* 0x0000041007007387 */ /* 0x020be80000100000 */
[----:B0-----:R-:W2:Y:S04]  /*40e0*/  LDL.U8 R9, [R7+0x5] ;  /* 0x0000050007097983 */ /* 0x001ea80000100000 */
[----:B-1----:R-:W3:Y:S04]  /*40f0*/  LDL.U8 R10, [R20] ;  /* 0x00000000140a7983 */ /* 0x002ee80000100000 */
[----:B--2---:R0:W-:Y:S04]  /*4100*/  STL.U8 [R20], R9 ;  /* 0x0000000914007387 */ /* 0x0041e80000100000 */
[----:B---3--:R1:W-:Y:S04]  /*4110*/  STL.U8 [R7+0x5], R10 ;  /* 0x0000050a07007387 */ /* 0x0083e80000100000 */
[----:B------:R-:W2:Y:S04]  /*4120*/  LDL.U8 R11, [R7+0x6] ;  /* 0x00000600070b7983 */ /* 0x000ea80000100000 */
[----:B------:R-:W3:Y:S04]  /*4130*/  LDL.U8 R12, [R20+-0x1] ;  /* 0xffffff00140c7983 */ /* 0x000ee80000100000 */
[----:B--2---:R2:W-:Y:S04]  /*4140*/  STL.U8 [R20+-0x1], R11 ;  /* 0xffffff0b14007387 */ /* 0x0045e80000100000 */
[----:B---3--:R3:W-:Y:S04]  /*4150*/  STL.U8 [R7+0x6], R12 ;  /* 0x0000060c07007387 */ /* 0x0087e80000100000 */
[----:B------:R-:W4:Y:S04]  /*4160*/  LDL.U8 R13, [R7+0x7] ;  /* 0x00000700070d7983 */ /* 0x000f280000100000 */
[----:B------:R-:W5:Y:S04]  /*4170*/  LDL.U8 R14, [R20+-0x2] ;  /* 0xfffffe00140e7983 */ /* 0x000f680000100000 */
[----:B----4-:R4:W-:Y:S04]  /*4180*/  STL.U8 [R20+-0x2], R13 ;  /* 0xfffffe0d14007387 */ /* 0x0109e80000100000 */
[----:B-----5:R5:W-:Y:S04]  /*4190*/  STL.U8 [R7+0x7], R14 ;  /* 0x0000070e07007387 */ /* 0x020be80000100000 */
[----:B------:R-:W2:Y:S04]  /*41a0*/  LDL.U8 R15, [R7+0x8] ;  /* 0x00000800070f7983 */ /* 0x000ea80000100000 */
[----:B------:R-:W3:Y:S01]  /*41b0*/  LDL.U8 R16, [R20+-0x3] ;  /* 0xfffffd0014107983 */ /* 0x000ee20000100000 */
[----:B------:R-:W-:-:S03]  /*41c0*/  IADD3 R18, PT, PT, R1, -0xc, R6 ;  /* 0xfffffff401127810 */ /* 0x000fc60007ffe006 */
[----:B--2---:R2:W-:Y:S04]  /*41d0*/  STL.U8 [R20+-0x3], R15 ;  /* 0xfffffd0f14007387 */ /* 0x0045e80000100000 */
[----:B---3--:R3:W-:Y:S04]  /*41e0*/  STL.U8 [R7+0x8], R16 ;  /* 0x0000081007007387 */ /* 0x0087e80000100000 */
[----:B0-----:R-:W4:Y:S04]  /*41f0*/  LDL.U8 R9, [R7+0x9] ;  /* 0x0000090007097983 */ /* 0x001f280000100000 */
[----:B-1----:R-:W5:Y:S04]  /*4200*/  LDL.U8 R10, [R18] ;  /* 0x00000000120a7983 */ /* 0x002f680000100000 */
[----:B----4-:R-:W-:Y:S04]  /*4210*/  STL.U8 [R18], R9 ;  /* 0x0000000912007387 */ /* 0x010fe80000100000 */
[----:B-----5:R-:W-:Y:S04]  /*4220*/  STL.U8 [R7+0x9], R10 ;  /* 0x0000090a07007387 */ /* 0x020fe80000100000 */
[----:B------:R-:W4:Y:S04]  /*4230*/  LDL.U8 R11, [R7+0xa] ;  /* 0x00000a00070b7983 */ /* 0x000f280000100000 */
[----:B------:R-:W5:Y:S04]  /*4240*/  LDL.U8 R12, [R18+-0x1] ;  /* 0xffffff00120c7983 */ /* 0x000f680000100000 */
[----:B----4-:R-:W-:Y:S04]  /*4250*/  STL.U8 [R18+-0x1], R11 ;  /* 0xffffff0b12007387 */ /* 0x010fe80000100000 */
[----:B-----5:R-:W-:Y:S04]  /*4260*/  STL.U8 [R7+0xa], R12 ;  /* 0x00000a0c07007387 */ /* 0x020fe80000100000 */
[----:B------:R-:W4:Y:S04]  /*4270*/  LDL.U8 R13, [R7+0xb] ;  /* 0x00000b00070d7983 */ /* 0x000f280000100000 */
[----:B------:R-:W5:Y:S01]  /*4280*/  LDL.U8 R14, [R18+-0x2] ;  /* 0xfffffe00120e7983 */ /* 0x000f620000100000 */
[----:B------:R-:W-:-:S05]  /*4290*/  VIADD R8, R8, 0x10 ;  /* 0x0000001008087836 */ /* 0x000fca0000000000 */
[----:B------:R-:W-:Y:S01]  /*42a0*/  ISETP.GE.AND P1, PT, R8, -0xc, PT ;  /* 0xfffffff40800780c */ /* 0x000fe20003f26270 */
[----:B----4-:R-:W-:Y:S04]  /*42b0*/  STL.U8 [R18+-0x2], R13 ;  /* 0xfffffe0d12007387 */ /* 0x010fe80000100000 */
[----:B-----5:R-:W-:Y:S04]  /*42c0*/  STL.U8 [R7+0xb], R14 ;  /* 0x00000b0e07007387 */ /* 0x020fe80000100000 */
[----:B--2---:R-:W2:Y:S04]  /*42d0*/  LDL.U8 R15, [R7+0xc] ;  /* 0x00000c00070f7983 */ /* 0x004ea80000100000 */
[----:B---3--:R-:W3:Y:S01]  /*42e0*/  LDL.U8 R16, [R18+-0x3] ;  /* 0xfffffd0012107983 */ /* 0x008ee20000100000 */
[----:B------:R-:W-:-:S03]  /*42f0*/  IADD3 R6, PT, PT, R6, -0x10, RZ ;  /* 0xfffffff006067810 */ /* 0x000fc60007ffe0ff */
[----:B--2---:R-:W-:Y:S04]  /*4300*/  STL.U8 [R18+-0x3], R15 ;  /* 0xfffffd0f12007387 */ /* 0x004fe80000100000 */
[----:B---3--:R0:W-:Y:S02]  /*4310*/  STL.U8 [R7+0xc], R16 ;  /* 0x00000c1007007387 */ /* 0x0081e40000100000 */
[----:B0-----:R-:W-:Y:S01]  /*4320*/  VIADD R7, R7, 0x10 ;  /* 0x0000001007077836 */ /* 0x001fe20000000000 */
[----:B------:R-:W-:Y:S06]  /*4330*/  @!P1 BRA `(.L_x_181) ;  /* 0xfffffff800dc9947 */ /* 0x000fec000383ffff */
.L_x_180:
[----:B------:R-:W-:-:S05]  /*4340*/  IMAD.MOV R9, RZ, RZ, -R8 ;  /* 0x000000ffff097224 */ /* 0x000fca00078e0a08 */
[----:B------:R-:W-:-:S13]  /*4350*/  ISETP.GT.AND P1, PT, R9, 0x4, PT ;  /* 0x000000040900780c */ /* 0x000fda0003f24270 */
[----:B------:R-:W-:Y:S05]  /*4360*/  @!P1 BRA `(.L_x_182) ;  /* 0x0000000000989947 */ /* 0x000fea0003800000 */
        /* <DEDUP_REMOVED lines=27> */
[----:B------:R-:W5:Y:S04]  /*4520*/  LDL.U8 R14, [R18+-0x2] ;  /* 0xfffffe00120e7983 */ /* 0x000f680000100000 */
[----:B----4-:R-:W-:Y:S04]  /*4530*/  STL.U8 [R18+-0x2], R13 ;  /* 0xfffffe0d12007387 */ /* 0x010fe80000100000 */
[----:B-----5:R-:W-:Y:S04]  /*4540*/  STL.U8 [R7+0x3], R14 ;  /* 0x0000030e07007387 */ /* 0x020fe80000100000 */
[----:B--2---:R-:W2:Y:S04]  /*4550*/  LDL.U8 R15, [R7+0x4] ;  /* 0x00000400070f7983 */ /* 0x004ea80000100000 */
[----:B---3--:R-:W3:Y:S01]  /*4560*/  LDL.U8 R16, [R18+-0x3] ;  /* 0xfffffd0012107983 */ /* 0x008ee20000100000 */
[----:B------:R-:W-:Y:S01]  /*4570*/  PLOP3.LUT P0, PT, PT, PT, PT, 0x8, 0x80 ;  /* 0x000000000080781c */ /* 0x000fe20003f0e170 */
[----:B------:R-:W-:Y:S01]  /*4580*/  VIADD R6, R6, 0xfffffff8 ;  /* 0xfffffff806067836 */ /* 0x000fe20000000000 */
[----:B------:R-:W-:Y:S01]  /*4590*/  IADD3 R8, PT, PT, R8, 0x8, RZ ;  /* 0x0000000808087810 */ /* 0x000fe20007ffe0ff */
[----:B--2---:R-:W-:Y:S04]  /*45a0*/  STL.U8 [R18+-0x3], R15 ;  /* 0xfffffd0f12007387 */ /* 0x004fe80000100000 */
[----:B---3--:R0:W-:Y:S02]  /*45b0*/  STL.U8 [R7+0x4], R16 ;  /* 0x0000041007007387 */ /* 0x0081e40000100000 */
[----:B0-----:R-:W-:-:S07]  /*45c0*/  VIADD R7, R7, 0x8 ;  /* 0x0000000807077836 */ /* 0x001fce0000000000 */
.L_x_182:
[----:B------:R-:W-:-:S13]  /*45d0*/  ISETP.NE.OR P0, PT, R8, RZ, P0 ;  /* 0x000000ff0800720c */ /* 0x000fda0000705670 */
[----:B------:R-:W-:Y:S05]  /*45e0*/  @!P0 BRA `(.L_x_178) ;  /* 0x0000000000588947 */ /* 0x000fea0003800000 */
.L_x_179:
[----:B------:R-:W-:Y:S01]  /*45f0*/  IMAD.IADD R18, R1, 0x1, R6 ;  /* 0x0000000101127824 */ /* 0x000fe200078e0206 */
[----:B------:R-:W2:Y:S04]  /*4600*/  LDL.U8 R9, [R7+-0x3] ;  /* 0xfffffd0007097983 */ /* 0x000ea80000100000 */
[----:B------:R-:W3:Y:S04]  /*4610*/  LDL.U8 R10, [R18] ;  /* 0x00000000120a7983 */ /* 0x000ee80000100000 */
[----:B--2---:R-:W-:Y:S04]  /*4620*/  STL.U8 [R18], R9 ;  /* 0x0000000912007387 */ /* 0x004fe80000100000 */
[----:B---3--:R-:W-:Y:S04]  /*4630*/  STL.U8 [R7+-0x3], R10 ;  /* 0xfffffd0a07007387 */ /* 0x008fe80000100000 */
[----:B------:R-:W2:Y:S04]  /*4640*/  LDL.U8 R11, [R7+-0x2] ;  /* 0xfffffe00070b7983 */ /* 0x000ea80000100000 */
[----:B------:R-:W3:Y:S04]  /*4650*/  LDL.U8 R12, [R18+-0x1] ;  /* 0xffffff00120c7983 */ /* 0x000ee80000100000 */
[----:B--2---:R-:W-:Y:S04]  /*4660*/  STL.U8 [R18+-0x1], R11 ;  /* 0xffffff0b12007387 */ /* 0x004fe80000100000 */
[----:B---3--:R-:W-:Y:S04]  /*4670*/  STL.U8 [R7+-0x2], R12 ;  /* 0xfffffe0c07007387 */ /* 0x008fe80000100000 */
[----:B------:R-:W2:Y:S04]  /*4680*/  LDL.U8 R13, [R7+-0x1] ;  /* 0xffffff00070d7983 */ /* 0x000ea80000100000 */
[----:B------:R-:W3:Y:S01]  /*4690*/  LDL.U8 R14, [R18+-0x2] ;  /* 0xfffffe00120e7983 */ /* 0x000ee20000100000 */
[----:B------:R-:W-:-:S04]  /*46a0*/  IADD3 R8, PT, PT, R8, 0x4, RZ ;  /* 0x0000000408087810 */ /* 0x000fc80007ffe0ff */
[----:B------:R-:W-:Y:S01]  /*46b0*/  ISETP.NE.AND P0, PT, R8, RZ, PT ;  /* 0x000000ff0800720c */ /* 0x000fe20003f05270 */
[----:B--2---:R-:W-:Y:S04]  /*46c0*/  STL.U8 [R18+-0x2], R13 ;  /* 0xfffffe0d12007387 */ /* 0x004fe80000100000 */
[----:B---3--:R-:W-:Y:S04]  /*46d0*/  STL.U8 [R7+-0x1], R14 ;  /* 0xffffff0e07007387 */ /* 0x008fe80000100000 */
[----:B------:R-:W2:Y:S04]  /*46e0*/  LDL.U8 R15, [R7] ;  /* 0x00000000070f7983 */ /* 0x000ea80000100000 */
[----:B------:R-:W3:Y:S01]  /*46f0*/  LDL.U8 R16, [R18+-0x3] ;  /* 0xfffffd0012107983 */ /* 0x000ee20000100000 */
[----:B------:R-:W-:-:S03]  /*4700*/  VIADD R6, R6, 0xfffffffc ;  /* 0xfffffffc06067836 */ /* 0x000fc60000000000 */
[----:B--2---:R-:W-:Y:S04]  /*4710*/  STL.U8 [R18+-0x3], R15 ;  /* 0xfffffd0f12007387 */ /* 0x004fe80000100000 */
[----:B---3--:R0:W-:Y:S02]  /*4720*/  STL.U8 [R7], R16 ;  /* 0x0000001007007387 */ /* 0x0081e40000100000 */
[----:B0-----:R-:W-:Y:S01]  /*4730*/  VIADD R7, R7, 0x4 ;  /* 0x0000000407077836 */ /* 0x001fe20000000000 */
[----:B------:R-:W-:Y:S06]  /*4740*/  @P0 BRA `(.L_x_179) ;  /* 0xfffffffc00a80947 */ /* 0x000fec000383ffff */
.L_x_178:
[----:B------:R-:W-:-:S13]  /*4750*/  ISETP.NE.AND P0, PT, R5, RZ, PT ;  /* 0x000000ff0500720c */ /* 0x000fda0003f05270 */
[----:B------:R-:W-:Y:S05]  /*4760*/  @!P0 BRA `(.L_x_177) ;  /* 0x0000000000388947 */ /* 0x000fea0003800000 */
[-C--:B------:R-:W-:Y:S01]  /*4770*/  LOP3.LUT R7, RZ, R4.reuse, RZ, 0x33, !PT ;  /* 0x00000004ff077212 */ /* 0x080fe200078e33ff */
[----:B------:R-:W-:Y:S01]  /*4780*/  IMAD.MOV R5, RZ, RZ, -R5 ;  /* 0x000000ffff057224 */ /* 0x000fe200078e0a05 */
[----:B------:R-:W-:-:S03]  /*4790*/  IADD3 R9, PT, PT, R1, R4, RZ ;  /* 0x0000000401097210 */ /* 0x000fc60007ffe0ff */
[----:B------:R-:W-:-:S07]  /*47a0*/  IMAD.IADD R4, R7, 0x1, R2 ;  /* 0x0000000107047824 */ /* 0x000fce00078e0202 */
.L_x_183:
[----:B------:R-:W-:Y:S01]  /*47b0*/  IMAD.IADD R8, R1, 0x1, R4 ;  /* 0x0000000101087824 */ /* 0x000fe200078e0204 */
[----:B------:R-:W2:Y:S04]  /*47c0*/  LDL.U8 R7, [R9] ;  /* 0x0000000009077983 */ /* 0x000ea80000100000 */
[----:B------:R-:W3:Y:S01]  /*47d0*/  LDL.U8 R6, [R8] ;  /* 0x0000000008067983 */ /* 0x000ee20000100000 */
[----:B------:R-:W-:Y:S01]  /*47e0*/  VIADD R5, R5, 0x1 ;  /* 0x0000000105057836 */ /* 0x000fe20000000000 */
[----:B------:R-:W-:-:S04]  /*47f0*/  IADD3 R4, PT, PT, R4, -0x1, RZ ;  /* 0xffffffff04047810 */ /* 0x000fc80007ffe0ff */
[----:B------:R-:W-:Y:S01]  /*4800*/  ISETP.NE.AND P0, PT, R5, RZ, PT ;  /* 0x000000ff0500720c */ /* 0x000fe20003f05270 */
[----:B--2---:R-:W-:Y:S04]  /*4810*/  STL.U8 [R8], R7 ;  /* 0x0000000708007387 */ /* 0x004fe80000100000 */
[----:B---3--:R0:W-:Y:S02]  /*4820*/  STL.U8 [R9], R6 ;  /* 0x0000000609007387 */ /* 0x0081e40000100000 */
[----:B0-----:R-:W-:-:S06]  /*4830*/  VIADD R9, R9, 0x1 ;  /* 0x0000000109097836 */ /* 0x001fcc0000000000 */
[----:B------:R-:W-:Y:S05]  /*4840*/  @P0 BRA `(.L_x_183) ;  /* 0xfffffffc00d80947 */ /* 0x000fea000383ffff */
.L_x_177:
[----:B------:R-:W0:Y:S01]  /*4850*/  LDC R16, c[0x0][0x38c] ;  /* 0x0000e300ff107b82 */ /* 0x000e220000000800 */
[C---:B------:R-:W-:Y:S01]  /*4860*/  VIADD R5, R3.reuse, UR6 ;  /* 0x0000000603057c36 */ /* 0x040fe20008000000 */
[----:B------:R-:W-:Y:S01]  /*4870*/  IADD3 R2, PT, PT, R2, -R0, RZ ;  /* 0x8000000002027210 */ /* 0x000fe20007ffe0ff */
[----:B0-----:R-:W-:-:S05]  /*4880*/  IMAD.IADD R4, R3, 0x1, R16 ;  /* 0x0000000103047824 */ /* 0x001fca00078e0210 */
[----:B------:R-:W-:-:S04]  /*4890*/  LEA.HI.SX32 R4, R4, 0xffffffff, 0x1f ;  /* 0xffffffff04047811 */ /* 0x000fc800078ffaff */
[----:B------:R-:W-:-:S13]  /*48a0*/  ISETP.NE.AND P0, PT, R4, R5, PT ;  /* 0x000000050400720c */ /* 0x000fda0003f05270 */
[----:B------:R-:W-:Y:S05]  /*48b0*/  @!P0 EXIT ;  /* 0x000000000000894d */ /* 0x000fea0003800000 */
[----:B------:R-:W-:Y:S01]  /*48c0*/  IMAD.MOV.U32 R5, RZ, RZ, 0x1 ;  /* 0x00000001ff057424 */ /* 0x000fe200078e00ff */
[----:B------:R-:W-:Y:S01]  /*48d0*/  SHF.R.S32.HI R17, RZ, 0x1f, R16 ;  /* 0x0000001fff117819 */ /* 0x000fe20000011410 */
[----:B------:R-:W-:-:S07]  /*48e0*/  IMAD.MOV.U32 R0, RZ, RZ, 0x1 ;  /* 0x00000001ff007424 */ /* 0x000fce00078e00ff */
.L_x_220:
[----:B------:R-:W-:Y:S01]  /*48f0*/  LOP3.LUT P0, R5, R5, 0xff, RZ, 0xc0, !PT ;  /* 0x000000ff05057812 */ /* 0x000fe2000780c0ff */
[----:B------:R-:W-:-:S03]  /*4900*/  IMAD.MOV.U32 R9, RZ, RZ, R4 ;  /* 0x000000ffff097224 */ /* 0x000fc600078e0004 */
[----:B------:R-:W-:-:S13]  /*4910*/  ISETP.EQ.OR P0, PT, R0, R2, !P0 ;  /* 0x000000020000720c */ /* 0x000fda0004702670 */
[----:B------:R-:W-:Y:S05]  /*4920*/  @P0 BRA `(.L_x_184) ;  /* 0x0000000400c80947 */ /* 0x000fea0003800000 */
[----:B------:R-:W0:Y:S02]  /*4930*/  LDC.64 R14, c[0x4][0x10] ;  /* 0x01000400ff0e7b82 */ /* 0x000e240000000a00 */
[----:B0-----:R-:W2:Y:S01]  /*4940*/  LDG.E.64 R14, desc[UR8][R14.64] ;  /* 0x000000080e0e7981 */ /* 0x001ea2000c1e1b00 */
[----:B------:R-:W-:-:S05]  /*4950*/  IMAD.WIDE R6, R4, R3, R16 ;  /* 0x0000000304067225 */ /* 0x000fca00078e0210 */
        /* <DEDUP_REMOVED lines=24> */
.L_x_185:
[----:B------:R-:W-:-:S07]  /*4ae0*/  MOV R8, 0x4b00 ;  /* 0x00004b0000087802 */ /* 0x000fce0000000f00 */
[----:B------:R-:W-:Y:S05]  /*4af0*/  CALL.REL.NOINC `($__internal_1_$__cuda_sm20_rem_u64) ;  /* 0x0000001800ec7944 */ /* 0x000fea0003c00000 */
[----:B------:R-:W-:Y:S01]  /*4b00*/  MOV R18, R12 ;  /* 0x0000000c00127202 */ /* 0x000fe20000000f00 */
[----:B------:R-:W-:-:S07]  /*4b10*/  IMAD.MOV.U32 R19, RZ, RZ, R5 ;  /* 0x000000ffff137224 */ /* 0x000fce00078e0005 */
.L_x_186:
        /* <DEDUP_REMOVED lines=26> */
.L_x_187:
[----:B------:R-:W-:Y:S01]  /*4cc0*/  IMAD.MOV.U32 R6, RZ, RZ, R8 ;  /* 0x000000ffff067224 */ /* 0x000fe200078e0008 */
[----:B------:R-:W-:-:S07]  /*4cd0*/  MOV R8, 0x4cf0 ;  /* 0x00004cf000087802 */ /* 0x000fce0000000f00 */
[----:B------:R-:W-:Y:S05]  /*4ce0*/  CALL.REL.NOINC `($__internal_1_$__cuda_sm20_rem_u64) ;  /* 0x0000001800707944 */ /* 0x000fea0003c00000 */
[----:B------:R-:W-:Y:S01]  /*4cf0*/  IMAD.MOV.U32 R24, RZ, RZ, R12 ;  /* 0x000000ffff187224 */ /* 0x000fe200078e000c */
[----:B------:R-:W-:-:S07]  /*4d00*/  MOV R25, R5 ;  /* 0x0000000500197202 */ /* 0x000fce0000000f00 */
.L_x_188:
[----:B------:R-:W0:Y:S02]  /*4d10*/  LDC.64 R6, c[0x4][0x8] ;  /* 0x01000200ff067b82 */ /* 0x000e240000000a00 */
[----:B0-----:R-:W2:Y:S02]  /*4d20*/  LDG.E.U8 R6, desc[UR8][R6.64] ;  /* 0x0000000806067981 */ /* 0x001ea4000c1e1100 */
[----:B--2---:R-:W-:-:S13]  /*4d30*/  ISETP.NE.AND P0, PT, R6, RZ, PT ;  /* 0x000000ff0600720c */ /* 0x004fda0003f05270 */
[----:B------:R-:W-:Y:S05]  /*4d40*/  @!P0 BRA `(.L_x_189) ;  /* 0x0000000000b08947 */ /* 0x000fea0003800000 */
[----:B------:R-:W-:Y:S01]  /*4d50*/  IMAD.MOV.U32 R9, RZ, RZ, RZ ;  /* 0x000000ffff097224 */ /* 0x000fe200078e00ff */
[----:B------:R-:W0:Y:S06]  /*4d60*/  LDCU.64 UR4, c[0x0][0x380] ;  /* 0x00007000ff0477ac */ /* 0x000e2c0008000a00 */
.L_x_192:
        /* <DEDUP_REMOVED lines=29> */
.L_x_190:
[----:B------:R-:W-:Y:S02]  /*4f40*/  MOV R3, R8 ;  /* 0x0000000800037202 */ /* 0x000fe40000000f00 */
[----:B------:R-:W-:-:S07]  /*4f50*/  MOV R8, 0x4f70 ;  /* 0x00004f7000087802 */ /* 0x000fce0000000f00 */
[----:B0-----:R-:W-:Y:S05]  /*4f60*/  CALL.REL.NOINC `($__internal_1_$__cuda_sm20_rem_u64) ;  /* 0x0000001400d07944 */ /* 0x001fea0003c00000 */
[----:B------:R-:W-:-:S07]  /*4f70*/  IMAD.MOV.U32 R13, RZ, RZ, R5 ;  /* 0x000000ffff0d7224 */ /* 0x000fce00078e0005 */
.L_x_191:
        /* <DEDUP_REMOVED lines=9> */
.L_x_189:
[----:B------:R-:W-:Y:S01]  /*5010*/  IADD3 R4, PT, PT, R4, 0x1, RZ ;  /* 0x0000000104047810 */ /* 0x000fe20007ffe0ff */
[----:B------:R-:W-:-:S03]  /*5020*/  IMAD.MOV.U32 R5, RZ, RZ, 0x1 ;  /* 0x00000001ff057424 */ /* 0x000fc600078e00ff */
[----:B------:R-:W-:Y:S01]  /*5030*/  LEA.HI.SX32 R4, R4, 0xffffffff, 0x1f ;  /* 0xffffffff04047811 */ /* 0x000fe200078ffaff */
[----:B------:R-:W-:Y:S06]  /*5040*/  BRA `(.L_x_193) ;  /* 0x00000014007c7947 */ /* 0x000fec0003800000 */
.L_x_184:
[----:B------:R-:W-:-:S13]  /*5050*/  ISETP.NE.AND P0, PT, R5, RZ, PT ;  /* 0x000000ff0500720c */ /* 0x000fda0003f05270 */
[----:B------:R-:W-:Y:S05]  /*5060*/  @!P0 BRA `(.L_x_194) ;  /* 0x0000000400dc8947 */ /* 0x000fea0003800000 */
[----:B------:R-:W0:Y:S02]  /*5070*/  LDC.64 R14, c[0x4][0x10] ;  /* 0x01000400ff0e7b82 */ /* 0x000e240000000a00 */
[----:B0-----:R-:W2:Y:S01]  /*5080*/  LDG.E.64 R14, desc[UR8][R14.64] ;  /* 0x000000080e0e7981 */ /* 0x001ea2000c1e1b00 */
[----:B------:R-:W-:-:S05]  /*5090*/  IMAD.WIDE R6, R4, R3, R16 ;  /* 0x0000000304067225 */ /* 0x000fca00078e0210 */
        /* <DEDUP_REMOVED lines=8> */
[----:B------:R-:W-:Y:S01]  /*5120*/  ISETP.NE.U32.AND P1, PT, R14, RZ, PT ;  /* 0x000000ff0e00720c */ /* 0x000fe20003f25070 */
[----:B------:R-:W-:-:S05]  /*5130*/  HFMA2 R19, -RZ, RZ, 0, 0 ;  /* 0x00000000ff137431 */ /* 0x000fca00000001ff */
[----:B0-----:R-:W0:Y:S02]  /*5140*/  MUFU.RCP R5, R5 ;  /* 0x0000000500057308 */ /* 0x001e240000001000 */
[----:B0-----:R-:W-:-:S06]  /*5150*/  IADD3 R10, PT, PT, R5, 0xffffffe, RZ ;  /* 0x0ffffffe050a7810 */ /* 0x001fcc0007ffe0ff */
        /* <DEDUP_REMOVED lines=13> */
.L_x_195:
[----:B------:R-:W-:-:S07]  /*5230*/  MOV R8, 0x5250 ;  /* 0x0000525000087802 */ /* 0x000fce0000000f00 */
[----:B------:R-:W-:Y:S05]  /*5240*/  CALL.REL.NOINC `($__internal_1_$__cuda_sm20_rem_u64) ;  /* 0x0000001400187944 */ /* 0x000fea0003c00000 */
[----:B------:R-:W-:Y:S02]  /*5250*/  IMAD.MOV.U32 R18, RZ, RZ, R12 ;  /* 0x000000ffff127224 */ /* 0x000fe400078e000c */
[----:B------:R-:W-:-:S07]  /*5260*/  IMAD.MOV.U32 R19, RZ, RZ, R5 ;  /* 0x000000ffff137224 */ /* 0x000fce00078e0005 */
.L_x_196:
        /* <DEDUP_REMOVED lines=14> */
[----:B0-----:R-:W-:Y:S01]  /*5350*/  MOV R6, RZ ;  /* 0x000000ff00067202 */ /* 0x001fe20000000f00 */
        /* <DEDUP_REMOVED lines=11> */
.L_x_197:
[----:B------:R-:W-:Y:S01]  /*5410*/  IMAD.MOV.U32 R6, RZ, RZ, R10 ;  /* 0x000000ffff067224 */ /* 0x000fe200078e000a */
[----:B------:R-:W-:-:S07]  /*5420*/  MOV R8, 0x5440 ;  /* 0x0000544000087802 */ /* 0x000fce0000000f00 */
[----:B------:R-:W-:Y:S05]  /*5430*/  CALL.REL.NOINC `($__internal_1_$__cuda_sm20_rem_u64) ;  /* 0x00000010009c7944 */ /* 0x000fea0003c00000 */
[----:B------:R-:W-:Y:S01]  /*5440*/  MOV R24, R12 ;  /* 0x0000000c00187202 */ /* 0x000fe20000000f00 */
[----:B------:R-:W-:-:S07]  /*5450*/  IMAD.MOV.U32 R25, RZ, RZ, R5 ;  /* 0x000000ffff197224 */ /* 0x000fce00078e0005 */
.L_x_198:
[----:B------:R-:W0:Y:S02]  /*5460*/  LDC.64 R6, c[0x4][0x8] ;  /* 0x01000200ff067b82 */ /* 0x000e240000000a00 */
[----:B0-----:R-:W2:Y:S02]  /*5470*/  LDG.E.U8 R6, desc[UR8][R6.64] ;  /* 0x0000000806067981 */ /* 0x001ea4000c1e1100 */
[----:B--2---:R-:W-:-:S13]  /*5480*/  ISETP.NE.AND P0, PT, R6, RZ, PT ;  /* 0x000000ff0600720c */ /* 0x004fda0003f05270 */
[----:B------:R-:W-:Y:S05]  /*5490*/  @!P0 BRA `(.L_x_199) ;  /* 0x0000000000b48947 */ /* 0x000fea0003800000 */
[----:B------:R-:W-:Y:S01]  /*54a0*/  IMAD.MOV.U32 R13, RZ, RZ, RZ ;  /* 0x000000ffff0d7224 */ /* 0x000fe200078e00ff */
[----:B------:R-:W0:Y:S06]  /*54b0*/  LDCU.64 UR4, c[0x0][0x380] ;  /* 0x00007000ff0477ac */ /* 0x000e2c0008000a00 */
.L_x_202:
        /* <DEDUP_REMOVED lines=12> */
[----:B------:R-:W-:Y:S01]  /*5580*/  ISETP.NE.U32.AND P1, PT, R14, RZ, PT ;  /* 0x000000ff0e00720c */ /* 0x000fe20003f25070 */
[----:B------:R-:W-:-:S05]  /*5590*/  HFMA2 R7, -RZ, RZ, 0, 0 ;  /* 0x00000000ff077431 */ /* 0x000fca00000001ff */
[----:B-1----:R-:W1:Y:S02]  /*55a0*/  MUFU.RCP R3, R3 ;  /* 0x0000000300037308 */ /* 0x002e640000001000 */
[----:B-1----:R-:W-:-:S06]  /*55b0*/  IADD3 R10, PT, PT, R3, 0xffffffe, RZ ;  /* 0x0ffffffe030a7810 */ /* 0x002fcc0007ffe0ff */
        /* <DEDUP_REMOVED lines=13> */
.L_x_200:
[----:B------:R-:W-:Y:S01]  /*5690*/  IMAD.MOV.U32 R3, RZ, RZ, R8 ;  /* 0x000000ffff037224 */ /* 0x000fe200078e0008 */
[----:B------:R-:W-:-:S07]  /*56a0*/  MOV R8, 0x56c0 ;  /* 0x000056c000087802 */ /* 0x000fce0000000f00 */
[----:B0-----:R-:W-:Y:S05]  /*56b0*/  CALL.REL.NOINC `($__internal_1_$__cuda_sm20_rem_u64) ;  /* 0x0000000c00fc7944 */ /* 0x001fea0003c00000 */
[----:B------:R-:W-:Y:S01]  /*56c0*/  IMAD.MOV.U32 R6, RZ, RZ, R12 ;  /* 0x000000ffff067224 */ /* 0x000fe200078e000c */
[----:B------:R-:W-:-:S07]  /*56d0*/  MOV R7, R5 ;  /* 0x0000000500077202 */ /* 0x000fce0000000f00 */
.L_x_201:
        /* <DEDUP_REMOVED lines=9> */
.L_x_199:
[----:B------:R-:W-:-:S06]  /*5770*/  IADD3 R3, PT, PT, R1, R0, RZ ;  /* 0x0000000001037210 */ /* 0x000fcc0007ffe0ff */
[----:B------:R-:W2:Y:S01]  /*5780*/  LDL.U8 R3, [R3] ;  /* 0x0000000003037983 */ /* 0x000ea20000100000 */
[----:B------:R-:W-:Y:S02]  /*5790*/  PRMT R5, RZ, 0x7610, R5 ;  /* 0x00007610ff057816 */ /* 0x000fe40000000005 */
[----:B--2---:R-:W-:-:S13]  /*57a0*/  ISETP.NE.AND P0, PT, R3, RZ, PT ;  /* 0x000000ff0300720c */ /* 0x004fda0003f05270 */
[----:B------:R-:W-:Y:S02]  /*57b0*/  @!P0 LEA R4, R4, 0x1, 0x1 ;  /* 0x0000000104048811 */ /* 0x000fe400078e08ff */
[----:B------:R-:W-:Y:S01]  /*57c0*/  @P0 LEA R4, R9, 0x2, 0x1 ;  /* 0x0000000209040811 */ /* 0x000fe200078e08ff */
[----:B------:R-:W-:Y:S06]  /*57d0*/  BRA `(.L_x_193) ;  /* 0x0000000c00987947 */ /* 0x000fec0003800000 */
.L_x_194:
[----:B------:R-:W-:-:S06]  /*57e0*/  IMAD.IADD R5, R1, 0x1, R0 ;  /* 0x0000000101057824 */ /* 0x000fcc00078e0200 */
[----:B------:R-:W2:Y:S02]  /*57f0*/  LDL.U8 R5, [R5] ;  /* 0x0000000005057983 */ /* 0x000ea40000100000 */
[----:B--2---:R-:W-:-:S13]  /*5800*/  ISETP.NE.AND P0, PT, R5, RZ, PT ;  /* 0x000000ff0500720c */ /* 0x004fda0003f05270 */
[----:B------:R-:W-:Y:S05]  /*5810*/  @P0 BRA `(.L_x_203) ;  /* 0x0000000400c40947 */ /* 0x000fea0003800000 */
[----:B------:R-:W0:Y:S02]  /*5820*/  LDC.64 R14, c[0x4][0x10] ;  /* 0x01000400ff0e7b82 */ /* 0x000e240000000a00 */
[----:B0-----:R-:W2:Y:S01]  /*5830*/  LDG.E.64 R14, desc[UR8][R14.64] ;  /* 0x000000080e0e7981 */ /* 0x001ea2000c1e1b00 */
[----:B------:R-:W-:-:S05]  /*5840*/  IMAD.WIDE R6, R4, R3, R16 ;  /* 0x0000000304067225 */ /* 0x000fca00078e0210 */
[C---:B------:R-:W-:Y:S01]  /*5850*/  SHF.L.U64.HI R3, R6.reuse, 0x1, R7 ;  /* 0x0000000106037819 */ /* 0x040fe20000010207 */
[----:B------:R-:W-:-:S03]  /*5860*/  IMAD.SHL.U32 R6, R6, 0x2, RZ ;  /* 0x0000000206067824 */ /* 0x000fc600078e00ff */
        /* <DEDUP_REMOVED lines=22> */
.L_x_204:
[----:B------:R-:W-:-:S07]  /*59d0*/  MOV R8, 0x59f0 ;  /* 0x000059f000087802 */ /* 0x000fce0000000f00 */
[----:B------:R-:W-:Y:S05]  /*59e0*/  CALL.REL.NOINC `($__internal_1_$__cuda_sm20_rem_u64) ;  /* 0x0000000c00307944 */ /* 0x000fea0003c00000 */
[----:B------:R-:W-:Y:S02]  /*59f0*/  IMAD.MOV.U32 R18, RZ, RZ, R12 ;  /* 0x000000ffff127224 */ /* 0x000fe400078e000c */
[----:B------:R-:W-:-:S07]  /*5a00*/  IMAD.MOV.U32 R19, RZ, RZ, R5 ;  /* 0x000000ffff137224 */ /* 0x000fce00078e0005 */
.L_x_205:
        /* <DEDUP_REMOVED lines=26> */
.L_x_206:
[----:B------:R-:W-:Y:S01]  /*5bb0*/  IMAD.MOV.U32 R6, RZ, RZ, R8 ;  /* 0x000000ffff067224 */ /* 0x000fe200078e0008 */
[----:B------:R-:W-:-:S07]  /*5bc0*/  MOV R8, 0x5be0 ;  /* 0x00005be000087802 */ /* 0x000fce0000000f00 */
[----:B------:R-:W-:Y:S05]  /*5bd0*/  CALL.REL.NOINC `($__internal_1_$__cuda_sm20_rem_u64) ;  /* 0x0000000800b47944 */ /* 0x000fea0003c00000 */
[----:B------:R-:W-:Y:S01]  /*5be0*/  MOV R24, R12 ;  /* 0x0000000c00187202 */ /* 0x000fe20000000f00 */
[----:B------:R-:W-:-:S07]  /*5bf0*/  IMAD.MOV.U32 R25, RZ, RZ, R5 ;  /* 0x000000ffff197224 */ /* 0x000fce00078e0005 */
.L_x_207:
[----:B------:R-:W0:Y:S02]  /*5c00*/  LDC.64 R6, c[0x4][0x8] ;  /* 0x01000200ff067b82 */ /* 0x000e240000000a00 */
[----:B0-----:R-:W2:Y:S02]  /*5c10*/  LDG.E.U8 R6, desc[UR8][R6.64] ;  /* 0x0000000806067981 */ /* 0x001ea4000c1e1100 */
[----:B--2---:R-:W-:-:S13]  /*5c20*/  ISETP.NE.AND P0, PT, R6, RZ, PT ;  /* 0x000000ff0600720c */ /* 0x004fda0003f05270 */
[----:B------:R-:W-:Y:S05]  /*5c30*/  @!P0 BRA `(.L_x_208) ;  /* 0x0000000000b08947 */ /* 0x000fea0003800000 */
[----:B------:R-:W-:Y:S01]  /*5c40*/  IMAD.MOV.U32 R9, RZ, RZ, RZ ;  /* 0x000000ffff097224 */ /* 0x000fe200078e00ff */
[----:B------:R-:W0:Y:S06]  /*5c50*/  LDCU.64 UR4, c[0x0][0x380] ;  /* 0x00007000ff0477ac */ /* 0x000e2c0008000a00 */
.L_x_211:
        /* <DEDUP_REMOVED lines=29> */
.L_x_209:
[----:B------:R-:W-:Y:S01]  /*5e30*/  IMAD.MOV.U32 R3, RZ, RZ, R8 ;  /* 0x000000ffff037224 */ /* 0x000fe200078e0008 */
[----:B------:R-:W-:-:S07]  /*5e40*/  MOV R8, 0x5e60 ;  /* 0x00005e6000087802 */ /* 0x000fce0000000f00 */
[----:B0-----:R-:W-:Y:S05]  /*5e50*/  CALL.REL.NOINC `($__internal_1_$__cuda_sm20_rem_u64) ;  /* 0x0000000800147944 */ /* 0x001fea0003c00000 */
[----:B------:R-:W-:-:S07]  /*5e60*/  IMAD.MOV.U32 R13, RZ, RZ, R5 ;  /* 0x000000ffff0d7224 */ /* 0x000fce00078e0005 */
.L_x_210:
        /* <DEDUP_REMOVED lines=9> */
.L_x_208:
[----:B------:R-:W-:Y:S02]  /*5f00*/  LEA R4, R4, 0x1, 0x1 ;  /* 0x0000000104047811 */ /* 0x000fe400078e08ff */
[----:B------:R-:W-:Y:S01]  /*5f10*/  PRMT R5, RZ, 0x7610, R5 ;  /* 0x00007610ff057816 */ /* 0x000fe20000000005 */
[----:B------:R-:W-:Y:S06]  /*5f20*/  BRA `(.L_x_193) ;  /* 0x0000000400c47947 */ /* 0x000fec0003800000 */
.L_x_203:
        /* <DEDUP_REMOVED lines=28> */
.L_x_212:
[----:B------:R-:W-:-:S07]  /*60f0*/  MOV R8, 0x6110 ;  /* 0x0000611000087802 */ /* 0x000fce0000000f00 */
[----:B------:R-:W-:Y:S05]  /*6100*/  CALL.REL.NOINC `($__internal_1_$__cuda_sm20_rem_u64) ;  /* 0x0000000400687944 */ /* 0x000fea0003c00000 */
[----:B------:R-:W-:Y:S02]  /*6110*/  IMAD.MOV.U32 R18, RZ, RZ, R12 ;  /* 0x000000ffff127224 */ /* 0x000fe400078e000c */
[----:B------:R-:W-:-:S07]  /*6120*/  IMAD.MOV.U32 R19, RZ, RZ, R5 ;  /* 0x000000ffff137224 */ /* 0x000fce00078e0005 */
.L_x_213:
        /* <DEDUP_REMOVED lines=26> */
.L_x_214:
[----:B------:R-:W-:Y:S01]  /*62d0*/  IMAD.MOV.U32 R6, RZ, RZ, R8 ;  /* 0x000000ffff067224 */ /* 0x000fe200078e0008 */
[----:B------:R-:W-:-:S07]  /*62e0*/  MOV R8, 0x6300 ;  /* 0x0000630000087802 */ /* 0x000fce0000000f00 */
[----:B------:R-:W-:Y:S05]  /*62f0*/  CALL.REL.NOINC `($__internal_1_$__cuda_sm20_rem_u64) ;  /* 0x0000000000ec7944 */ /* 0x000fea0003c00000 */
[----:B------:R-:W-:Y:S01]  /*6300*/  MOV R24, R12 ;  /* 0x0000000c00187202 */ /* 0x000fe20000000f00 */
[----:B------:R-:W-:-:S07]  /*6310*/  IMAD.MOV.U32 R25, RZ, RZ, R5 ;  /* 0x000000ffff197224 */ /* 0x000fce00078e0005 */
.L_x_215:
[----:B------:R-:W0:Y:S02]  /*6320*/  LDC.64 R6, c[0x4][0x8] ;  /* 0x01000200ff067b82 */ /* 0x000e240000000a00 */
[----:B0-----:R-:W2:Y:S02]  /*6330*/  LDG.E.U8 R6, desc[UR8][R6.64] ;  /* 0x0000000806067981 */ /* 0x001ea4000c1e1100 */
[----:B--2---:R-:W-:-:S13]  /*6340*/  ISETP.NE.AND P0, PT, R6, RZ, PT ;  /* 0x000000ff0600720c */ /* 0x004fda0003f05270 */
[----:B------:R-:W-:Y:S05]  /*6350*/  @!P0 BRA `(.L_x_216) ;  /* 0x0000000000b08947 */ /* 0x000fea0003800000 */
[----:B------:R-:W-:Y:S01]  /*6360*/  IMAD.MOV.U32 R9, RZ, RZ, RZ ;  /* 0x000000ffff097224 */ /* 0x000fe200078e00ff */
[----:B------:R-:W0:Y:S06]  /*6370*/  LDCU.64 UR4, c[0x0][0x380] ;  /* 0x00007000ff0477ac */ /* 0x000e2c0008000a00 */
.L_x_219:
        /* <DEDUP_REMOVED lines=29> */
.L_x_217:
[----:B------:R-:W-:Y:S01]  /*6550*/  IMAD.MOV.U32 R3, RZ, RZ, R8 ;  /* 0x000000ffff037224 */ /* 0x000fe200078e0008 */
[----:B------:R-:W-:-:S07]  /*6560*/  MOV R8, 0x6580 ;  /* 0x0000658000087802 */ /* 0x000fce0000000f00 */
[----:B0-----:R-:W-:Y:S05]  /*6570*/  CALL.REL.NOINC `($__internal_1_$__cuda_sm20_rem_u64) ;  /* 0x00000000004c7944 */ /* 0x001fea0003c00000 */
[----:B------:R-:W-:-:S07]  /*6580*/  IMAD.MOV.U32 R13, RZ, RZ, R5 ;  /* 0x000000ffff0d7224 */ /* 0x000fce00078e0005 */
.L_x_218:
        /* <DEDUP_REMOVED lines=9> */
.L_x_216:
[----:B------:R-:W-:Y:S02]  /*6620*/  LEA R4, R4, 0x2, 0x1 ;  /* 0x0000000204047811 */ /* 0x000fe400078e08ff */
[----:B------:R-:W-:-:S07]  /*6630*/  PRMT R5, RZ, 0x7610, R5 ;  /* 0x00007610ff057816 */ /* 0x000fce0000000005 */
.L_x_193:
[----:B------:R-:W0:Y:S02]  /*6640*/  LDC.64 R6, c[0x4][RZ] ;  /* 0x01000000ff067b82 */ /* 0x000e240000000a00 */
[----:B0-----:R-:W2:Y:S01]  /*6650*/  LDG.E R3, desc[UR8][R6.64] ;  /* 0x0000000806037981 */ /* 0x001ea2000c1e1900 */
[----:B------:R-:W-:Y:S01]  /*6660*/  IADD3 R0, PT, PT, R0, 0x1, RZ ;  /* 0x0000000100007810 */ /* 0x000fe20007ffe0ff */
[----:B--2---:R-:W-:-:S05]  /*6670*/  VIADD R9, R3, UR6 ;  /* 0x0000000603097c36 */ /* 0x004fca0008000000 */
[----:B------:R-:W-:-:S13]  /*6680*/  ISETP.NE.AND P0, PT, R4, R9, PT ;  /* 0x000000090400720c */ /* 0x000fda0003f05270 */
[----:B------:R-:W-:Y:S05]  /*6690*/  @P0 BRA `(.L_x_220) ;  /* 0xffffffe000940947 */ /* 0x000fea000383ffff */
[----:B------:R-:W-:Y:S05]  /*66a0*/  EXIT ;  /* 0x000000000000794d */ /* 0x000fea0003800000 */
        .weak           $__internal_1_$__cuda_sm20_rem_u64
        .type           $__internal_1_$__cuda_sm20_rem_u64,@function
        .size           $__internal_1_$__cuda_sm20_rem_u64,(.L_x_223 - $__internal_1_$__cuda_sm20_rem_u64)
$__internal_1_$__cuda_sm20_rem_u64:
[----:B------:R-:W-:Y:S02]  /*66b0*/  IMAD.MOV.U32 R26, RZ, RZ, R14 ;  /* 0x000000ffff1a7224 */ /* 0x000fe400078e000e */
[----:B------:R-:W-:-:S04]  /*66c0*/  IMAD.MOV.U32 R27, RZ, RZ, R15 ;  /* 0x000000ffff1b7224 */ /* 0x000fc800078e000f */
[----:B------:R-:W0:Y:S08]  /*66d0*/  I2F.U64.RP R5, R26 ;  /* 0x0000001a00057312 */ /* 0x000e300000309000 */
[----:B0-----:R-:W0:Y:S02]  /*66e0*/  MUFU.RCP R11, R5 ;  /* 0x00000005000b7308 */ /* 0x001e240000001000 */
[----:B0-----:R-:W-:-:S06]  /*66f0*/  IADD3 R11, PT, PT, R11, 0x1ffffffe, RZ ;  /* 0x1ffffffe0b0b7810 */ /* 0x001fcc0007ffe0ff */
[----:B------:R-:W0:Y:S02]  /*6700*/  F2I.U64.TRUNC R22, R11 ;  /* 0x0000000b00167311 */ /* 0x000e24000020d800 */
[----:B0-----:R-:W-:-:S04]  /*6710*/  IMAD.WIDE.U32 R20, R22, R14, RZ ;  /* 0x0000000e16147225 */ /* 0x001fc800078e00ff */
[C---:B------:R-:W-:Y:S01]  /*6720*/  IMAD R7, R22.reuse, R15, R21 ;  /* 0x0000000f16077224 */ /* 0x040fe200078e0215 */
[----:B------:R-:W-:Y:S01]  /*6730*/  IADD3 R10, P0, PT, RZ, -R20, RZ ;  /* 0x80000014ff0a7210 */ /* 0x000fe20007f1e0ff */
[----:B------:R-:W-:Y:S02]  /*6740*/  IMAD.MOV.U32 R21, RZ, RZ, R22 ;  /* 0x000000ffff157224 */ /* 0x000fe400078e0016 */
[----:B------:R-:W-:Y:S02]  /*6750*/  IMAD R7, R23, R14, R7 ;  /* 0x0000000e17077224 */ /* 0x000fe400078e0207 */
[----:B------:R-:W-:-:S04]  /*6760*/  IMAD.HI.U32 R20, R22, R10, RZ ;  /* 0x0000000a16147227 */ /* 0x000fc800078e00ff */
[----:B------:R-:W-:-:S04]  /*6770*/  IMAD.X R7, RZ, RZ, ~R7, P0 ;  /* 0x000000ffff077224 */ /* 0x000fc800000e0e07 */
[----:B------:R-:W-:-:S04]  /*6780*/  IMAD.WIDE.U32 R20, P0, R22, R7, R20 ;  /* 0x0000000716147225 */ /* 0x000fc80007800014 */
[C---:B------:R-:W-:Y:S02]  /*6790*/  IMAD R5, R23.reuse, R7, RZ ;  /* 0x0000000717057224 */ /* 0x040fe400078e02ff */
[----:B------:R-:W-:-:S04]  /*67a0*/  IMAD.HI.U32 R10, P1, R23, R10, R20 ;  /* 0x0000000a170a7227 */ /* 0x000fc80007820014 */
[----:B------:R-:W-:Y:S01]  /*67b0*/  IMAD.HI.U32 R7, R23, R7, RZ ;  /* 0x0000000717077227 */ /* 0x000fe200078e00ff */
[----:B------:R-:W-:-:S04]  /*67c0*/  IADD3 R21, P2, PT, R5, R10, RZ ;  /* 0x0000000a05157210 */ /* 0x000fc80007f5e0ff */
[----:B------:R-:W-:Y:S01]  /*67d0*/  IADD3.X R5, PT, PT, R7, R23, RZ, P0, !PT ;  /* 0x0000001707057210 */ /* 0x000fe200007fe4ff */
[----:B------:R-:W-:-:S03]  /*67e0*/  IMAD.WIDE.U32 R22, R21, R14, RZ ;  /* 0x0000000e15167225 */ /* 0x000fc600078e00ff */
[----:B------:R-:W-:Y:S01]  /*67f0*/  IADD3.X R5, PT, PT, RZ, RZ, R5, P2, P1 ;  /* 0x000000ffff057210 */ /* 0x000fe200017e2405 */
[----:B------:R-:W-:Y:S01]  /*6800*/  IMAD R10, R21, R15, R23 ;  /* 0x0000000f150a7224 */ /* 0x000fe200078e0217 */
[----:B------:R-:W-:-:S03]  /*6810*/  IADD3 R12, P0, PT, RZ, -R22, RZ ;  /* 0x80000016ff0c7210 */ /* 0x000fc60007f1e0ff */
[----:B------:R-:W-:Y:S02]  /*6820*/  IMAD R10, R5, R14, R10 ;  /* 0x0000000e050a7224 */ /* 0x000fe400078e020a */
[----:B------:R-:W-:-:S04]  /*6830*/  IMAD.HI.U32 R20, R21, R12, RZ ;  /* 0x0000000c15147227 */ /* 0x000fc800078e00ff */
[----:B------:R-:W-:-:S04]  /*6840*/  IMAD.X R10, RZ, RZ, ~R10, P0 ;  /* 0x000000ffff0a7224 */ /* 0x000fc800000e0e0a */
[----:B------:R-:W-:-:S04]  /*6850*/  IMAD.WIDE.U32 R20, P0, R21, R10, R20 ;  /* 0x0000000a15147225 */ /* 0x000fc80007800014 */
[C---:B------:R-:W-:Y:S02]  /*6860*/  IMAD R7, R5.reuse, R10, RZ ;  /* 0x0000000a05077224 */ /* 0x040fe400078e02ff */
[----:B------:R-:W-:-:S04]  /*6870*/  IMAD.HI.U32 R12, P1, R5, R12, R20 ;  /* 0x0000000c050c7227 */ /* 0x000fc80007820014 */
[----:B------:R-:W-:Y:S02]  /*6880*/  HFMA2 R21, -RZ, RZ, 0, 0 ;  /* 0x00000000ff157431 */ /* 0x000fe400000001ff */
[----:B------:R-:W-:Y:S01]  /*6890*/  IMAD.HI.U32 R10, R5, R10, RZ ;  /* 0x0000000a050a7227 */ /* 0x000fe200078e00ff */
[----:B------:R-:W-:-:S03]  /*68a0*/  IADD3 R7, P2, PT, R7, R12, RZ ;  /* 0x0000000c07077210 */ /* 0x000fc60007f5e0ff */
[----:B------:R-:W-:Y:S02]  /*68b0*/  IMAD.X R10, R10, 0x1, R5, P0 ;  /* 0x000000010a0a7824 */ /* 0x000fe400000e0605 */
[----:B------:R-:W-:-:S03]  /*68c0*/  IMAD.HI.U32 R20, R7, R6, RZ ;  /* 0x0000000607147227 */ /* 0x000fc600078e00ff */
[----:B------:R-:W-:Y:S01]  /*68d0*/  IADD3.X R10, PT, PT, RZ, RZ, R10, P2, P1 ;  /* 0x000000ffff0a7210 */ /* 0x000fe200017e240a */
[----:B------:R-:W-:-:S04]  /*68e0*/  IMAD.WIDE.U32 R20, R7, R3, R20 ;  /* 0x0000000307147225 */ /* 0x000fc800078e0014 */
[C---:B------:R-:W-:Y:S02]  /*68f0*/  IMAD R5, R10.reuse, R3, RZ ;  /* 0x000000030a057224 */ /* 0x040fe400078e02ff */
[----:B------:R-:W-:-:S04]  /*6900*/  IMAD.HI.U32 R12, P0, R10, R6, R20 ;  /* 0x000000060a0c7227 */ /* 0x000fc80007800014 */
[----:B------:R-:W-:Y:S01]  /*6910*/  IMAD.HI.U32 R10, R10, R3, RZ ;  /* 0x000000030a0a7227 */ /* 0x000fe200078e00ff */
[----:B------:R-:W-:-:S03]  /*6920*/  IADD3 R5, P1, PT, R5, R12, RZ ;  /* 0x0000000c05057210 */ /* 0x000fc60007f3e0ff */
[----:B------:R-:W-:Y:S02]  /*6930*/  IMAD.X R7, RZ, RZ, R10, P0 ;  /* 0x000000ffff077224 */ /* 0x000fe400000e060a */
[----:B------:R-:W-:-:S04]  /*6940*/  IMAD.WIDE.U32 R10, R5, R14, RZ ;  /* 0x0000000e050a7225 */ /* 0x000fc800078e00ff */
[----:B------:R-:W-:Y:S02]  /*6950*/  IMAD.X R7, RZ, RZ, R7, P1 ;  /* 0x000000ffff077224 */ /* 0x000fe400008e0607 */
[----:B------:R-:W-:Y:S01]  /*6960*/  IMAD R5, R5, R15, R11 ;  /* 0x0000000f05057224 */ /* 0x000fe200078e020b */
[----:B------:R-:W-:-:S03]  /*6970*/  IADD3 R11, P1, PT, -R10, R6, RZ ;  /* 0x000000060a0b7210 */ /* 0x000fc60007f3e1ff */
[-C--:B------:R-:W-:Y:S01]  /*6980*/  IMAD R10, R7, R14.reuse, R5 ;  /* 0x0000000e070a7224 */ /* 0x080fe200078e0205 */
[----:B------:R-:W-:-:S04]  /*6990*/  ISETP.GE.U32.AND P0, PT, R11, R14, PT ;  /* 0x0000000e0b00720c */ /* 0x000fc80003f06070 */
[----:B------:R-:W-:Y:S02]  /*69a0*/  IADD3.X R10, PT, PT, ~R10, R3, RZ, P1, !PT ;  /* 0x000000030a0a7210 */ /* 0x000fe40000ffe5ff */
[----:B------:R-:W-:Y:S02]  /*69b0*/  IADD3 R12, P1, PT, -R14, R11, RZ ;  /* 0x0000000b0e0c7210 */ /* 0x000fe40007f3e1ff */
[----:B------:R-:W-:-:S03]  /*69c0*/  ISETP.GE.U32.AND.EX P0, PT, R10, R15, PT, P0 ;  /* 0x0000000f0a00720c */ /* 0x000fc60003f06100 */
[--C-:B------:R-:W-:Y:S01]  /*69d0*/  IMAD.X R5, R10, 0x1, ~R15.reuse, P1 ;  /* 0x000000010a057824 */ /* 0x100fe200008e0e0f */
[----:B------:R-:W-:Y:S02]  /*69e0*/  SEL R11, R12, R11, P0 ;  /* 0x0000000b0c0b7207 */ /* 0x000fe40000000000 */
[C---:B------:R-:W-:Y:S02]  /*69f0*/  ISETP.NE.U32.AND P1, PT, R14.reuse, RZ, PT ;  /* 0x000000ff0e00720c */ /* 0x040fe40003f25070 */
[----:B------:R-:W-:Y:S02]  /*6a00*/  SEL R10, R5, R10, P0 ;  /* 0x0000000a050a7207 */ /* 0x000fe40000000000 */
[----:B------:R-:W-:Y:S02]  /*6a10*/  IADD3 R12, P2, PT, -R14, R11, RZ ;  /* 0x0000000b0e0c7210 */ /* 0x000fe40007f5e1ff */
[----:B------:R-:W-:Y:S02]  /*6a20*/  ISETP.GE.U32.AND P0, PT, R11, R14, PT ;  /* 0x0000000e0b00720c */ /* 0x000fe40003f06070 */
[----:B------:R-:W-:Y:S01]  /*6a30*/  ISETP.NE.AND.EX P1, PT, R15, RZ, PT, P1 ;  /* 0x000000ff0f00720c */ /* 0x000fe20003f25310 */
[C---:B------:R-:W-:Y:S01]  /*6a40*/  IMAD.X R5, R10.reuse, 0x1, ~R15, P2 ;  /* 0x000000010a057824 */ /* 0x040fe200010e0e0f */
[----:B------:R-:W-:-:S04]  /*6a50*/  ISETP.GE.U32.AND.EX P0, PT, R10, R15, PT, P0 ;  /* 0x0000000f0a00720c */ /* 0x000fc80003f06100 */
[----:B------:R-:W-:Y:S01]  /*6a60*/  SEL R12, R12, R11, P0 ;  /* 0x0000000b0c0c7207 */ /* 0x000fe20000000000 */
[----:B------:R-:W-:Y:S01]  /*6a70*/  IMAD.MOV.U32 R11, RZ, RZ, 0x0 ;  /* 0x00000000ff0b7424 */ /* 0x000fe200078e00ff */
[----:B------:R-:W-:Y:S02]  /*6a80*/  SEL R5, R5, R10, P0 ;  /* 0x0000000a05057207 */ /* 0x000fe40000000000 */
[----:B------:R-:W-:Y:S02]  /*6a90*/  MOV R10, R8 ;  /* 0x00000008000a7202 */ /* 0x000fe40000000f00 */
[----:B------:R-:W-:Y:S02]  /*6aa0*/  SEL R12, R12, 0xffffffff, P1 ;  /* 0xffffffff0c0c7807 */ /* 0x000fe40000800000 */
[----:B------:R-:W-:Y:S01]  /*6ab0*/  SEL R5, R5, 0xffffffff, P1 ;  /* 0xffffffff05057807 */ /* 0x000fe20000800000 */
[----:B------:R-:W-:Y:S06]  /*6ac0*/  RET.REL.NODEC R10 `(_Z7AddEdgePbii) ;  /* 0xffffff940a4c7950 */ /* 0x000fec0003c3ffff */
.L_x_221:
        /* <DEDUP_REMOVED lines=11> */
.L_x_223:


//--------------------- .nv.shared.reserved.0     --------------------------
	.section	.nv.shared.reserved.0,"aw",@nobits
	.weak		__nv_reservedSMEM_offset_0_alias
	.size		__nv_reservedSMEM_offset_0_alias, 0, 64
	.other		__nv_reservedSMEM_offset_0_alias,@"STO_CUDA_RESERVED_SHARED STV_DEFAULT"
__nv_reservedSMEM_offset_0_alias:
	.zero		0
	.zero		64


//--------------------- .nv.global                --------------------------
	.section	.nv.global,"aw",@nobits
	.align	8
.nv.global:
	.type		filter_size,@object
	.size		filter_size,(num_vertices - filter_size)
	.other		filter_size,@"STV_DEFAULT STO_CUDA_MANAGED"
filter_size:
	.zero		8
	.type		num_vertices,@object
	.size		num_vertices,(m_num_hashes - num_vertices)
	.other		num_vertices,@"STV_DEFAULT STO_CUDA_MANAGED"
num_vertices:
	.zero		4
	.type		m_num_hashes,@object
	.size		m_num_hashes,(.L_1 - m_num_hashes)
	.other		m_num_hashes,@"STV_DEFAULT STO_CUDA_MANAGED"
m_num_hashes:
	.zero		1
.L_1:


//--------------------- .nv.constant0._Z10NeighboursPbiS_ --------------------------
	.section	.nv.constant0._Z10NeighboursPbiS_,"a",@progbits
	.sectionflags	@""
	.align	4
.nv.constant0._Z10NeighboursPbiS_:
	.zero		920


//--------------------- .nv.constant0._Z7AddEdgePbii --------------------------
	.section	.nv.constant0._Z7AddEdgePbii,"a",@progbits
	.sectionflags	@""
	.align	4
.nv.constant0._Z7AddEdgePbii:
	.zero		912


//--------------------- SYMBOLS --------------------------

	.type		.nv.reservedSmem.offset0,@object
	.size		.nv.reservedSmem.offset0,0x4
